//
// Generated by NVIDIA NVVM Compiler
//
// Compiler Build ID: CL-36424714
// Cuda compilation tools, release 13.0, V13.0.88
// Based on NVVM 20.0.0
//

.version 9.0
.target sm_100
.address_size 64

	// .globl	_Z12setup_kernelP17curandStateXORWOW
.global .align 4 .b8 precalc_xorwow_matrix[102400];
.global .align 4 .b8 precalc_xorwow_offset_matrix[102400];
.global .align 4 .b8 mrg32k3aM1[2304];
.global .align 4 .b8 mrg32k3aM2[2304];
.global .align 4 .b8 mrg32k3aM1SubSeq[2016];
.global .align 4 .b8 mrg32k3aM2SubSeq[2016];
.global .align 4 .b8 mrg32k3aM1Seq[2304];
.global .align 4 .b8 mrg32k3aM2Seq[2304];
.const .align 8 .b8 __cr_lgamma_table[72];
// _ZZ13updateCentersP5PointPiS0_S1_P17curandStateXORWOWE11data_shared has been demoted
// _ZZ13updateCentersP5PointPiS0_S1_P17curandStateXORWOWE14cluster_shared has been demoted
// _ZZ13updateCentersP5PointPiS0_S1_P17curandStateXORWOWE20cluster_sizes_shared has been demoted
// _ZZ13updateCentersP5PointPiS0_S1_P17curandStateXORWOWE11cluster_sum has been demoted

.visible .entry _Z12setup_kernelP17curandStateXORWOW(
	.param .u64 .ptr .align 1 _Z12setup_kernelP17curandStateXORWOW_param_0
)
{
	.reg .pred 	%p<24>;
	.reg .b32 	%r<406>;
	.reg .b64 	%rd<18>;

	ld.param.u64 	%rd8, [_Z12setup_kernelP17curandStateXORWOW_param_0];
	cvta.to.global.u64 	%rd9, %rd8;
	mov.u32 	%r182, %tid.x;
	mov.u32 	%r183, %ntid.x;
	mov.u32 	%r184, %ctaid.x;
	mad.lo.s32 	%r185, %r183, %r184, %r182;
	cvt.s64.s32 	%rd17, %r185;
	mul.wide.s32 	%rd10, %r185, 48;
	add.s64 	%rd2, %rd9, %rd10;
	mov.b32 	%r186, 1593684748;
	mov.b32 	%r187, 832094735;
	st.global.v2.u32 	[%rd2], {%r187, %r186};
	mov.b32 	%r188, -123459836;
	mov.b32 	%r189, 1111207954;
	st.global.v2.u32 	[%rd2+8], {%r189, %r188};
	mov.b32 	%r190, 1476011280;
	mov.b32 	%r191, -589760388;
	st.global.v2.u32 	[%rd2+16], {%r191, %r190};
	setp.eq.s32 	%p1, %r185, 0;
	@%p1 bra 	$L__BB0_42;
	mov.b32 	%r312, 0;
	mov.u64 	%rd12, precalc_xorwow_matrix;
$L__BB0_2:
	and.b64  	%rd4, %rd17, 3;
	setp.eq.s64 	%p2, %rd4, 0;
	@%p2 bra 	$L__BB0_41;
	mul.wide.u32 	%rd11, %r312, 3200;
	add.s64 	%rd5, %rd12, %rd11;
	cvt.u32.u64 	%r2, %rd4;
	mov.b32 	%r313, 0;
$L__BB0_4:
	mov.b32 	%r326, 0;
	mov.u32 	%r327, %r326;
	mov.u32 	%r328, %r326;
	mov.u32 	%r329, %r326;
	mov.u32 	%r330, %r326;
	mov.u32 	%r319, %r326;
$L__BB0_5:
	mul.wide.u32 	%rd13, %r319, 4;
	add.s64 	%rd14, %rd2, %rd13;
	ld.global.u32 	%r10, [%rd14+4];
	shl.b32 	%r11, %r319, 5;
	mov.b32 	%r325, 0;
$L__BB0_6:
	.pragma "nounroll";
	shr.u32 	%r196, %r10, %r325;
	and.b32  	%r197, %r196, 1;
	setp.eq.b32 	%p3, %r197, 1;
	not.pred 	%p4, %p3;
	add.s32 	%r198, %r11, %r325;
	mul.lo.s32 	%r199, %r198, 5;
	mul.wide.u32 	%rd15, %r199, 4;
	add.s64 	%rd6, %rd5, %rd15;
	@%p4 bra 	$L__BB0_8;
	ld.global.u32 	%r200, [%rd6];
	xor.b32  	%r330, %r330, %r200;
	ld.global.u32 	%r201, [%rd6+4];
	xor.b32  	%r329, %r329, %r201;
	ld.global.u32 	%r202, [%rd6+8];
	xor.b32  	%r328, %r328, %r202;
	ld.global.u32 	%r203, [%rd6+12];
	xor.b32  	%r327, %r327, %r203;
	ld.global.u32 	%r204, [%rd6+16];
	xor.b32  	%r326, %r326, %r204;
$L__BB0_8:
	and.b32  	%r206, %r196, 2;
	setp.eq.s32 	%p5, %r206, 0;
	@%p5 bra 	$L__BB0_10;
	ld.global.u32 	%r207, [%rd6+20];
	xor.b32  	%r330, %r330, %r207;
	ld.global.u32 	%r208, [%rd6+24];
	xor.b32  	%r329, %r329, %r208;
	ld.global.u32 	%r209, [%rd6+28];
	xor.b32  	%r328, %r328, %r209;
	ld.global.u32 	%r210, [%rd6+32];
	xor.b32  	%r327, %r327, %r210;
	ld.global.u32 	%r211, [%rd6+36];
	xor.b32  	%r326, %r326, %r211;
$L__BB0_10:
	and.b32  	%r213, %r196, 4;
	setp.eq.s32 	%p6, %r213, 0;
	@%p6 bra 	$L__BB0_12;
	ld.global.u32 	%r214, [%rd6+40];
	xor.b32  	%r330, %r330, %r214;
	ld.global.u32 	%r215, [%rd6+44];
	xor.b32  	%r329, %r329, %r215;
	ld.global.u32 	%r216, [%rd6+48];
	xor.b32  	%r328, %r328, %r216;
	ld.global.u32 	%r217, [%rd6+52];
	xor.b32  	%r327, %r327, %r217;
	ld.global.u32 	%r218, [%rd6+56];
	xor.b32  	%r326, %r326, %r218;
$L__BB0_12:
	and.b32  	%r220, %r196, 8;
	setp.eq.s32 	%p7, %r220, 0;
	@%p7 bra 	$L__BB0_14;
	ld.global.u32 	%r221, [%rd6+60];
	xor.b32  	%r330, %r330, %r221;
	ld.global.u32 	%r222, [%rd6+64];
	xor.b32  	%r329, %r329, %r222;
	ld.global.u32 	%r223, [%rd6+68];
	xor.b32  	%r328, %r328, %r223;
	ld.global.u32 	%r224, [%rd6+72];
	xor.b32  	%r327, %r327, %r224;
	ld.global.u32 	%r225, [%rd6+76];
	xor.b32  	%r326, %r326, %r225;
$L__BB0_14:
	and.b32  	%r227, %r196, 16;
	setp.eq.s32 	%p8, %r227, 0;
	@%p8 bra 	$L__BB0_16;
	ld.global.u32 	%r228, [%rd6+80];
	xor.b32  	%r330, %r330, %r228;
	ld.global.u32 	%r229, [%rd6+84];
	xor.b32  	%r329, %r329, %r229;
	ld.global.u32 	%r230, [%rd6+88];
	xor.b32  	%r328, %r328, %r230;
	ld.global.u32 	%r231, [%rd6+92];
	xor.b32  	%r327, %r327, %r231;
	ld.global.u32 	%r232, [%rd6+96];
	xor.b32  	%r326, %r326, %r232;
$L__BB0_16:
	and.b32  	%r234, %r196, 32;
	setp.eq.s32 	%p9, %r234, 0;
	@%p9 bra 	$L__BB0_18;
	ld.global.u32 	%r235, [%rd6+100];
	xor.b32  	%r330, %r330, %r235;
	ld.global.u32 	%r236, [%rd6+104];
	xor.b32  	%r329, %r329, %r236;
	ld.global.u32 	%r237, [%rd6+108];
	xor.b32  	%r328, %r328, %r237;
	ld.global.u32 	%r238, [%rd6+112];
	xor.b32  	%r327, %r327, %r238;
	ld.global.u32 	%r239, [%rd6+116];
	xor.b32  	%r326, %r326, %r239;
$L__BB0_18:
	and.b32  	%r241, %r196, 64;
	setp.eq.s32 	%p10, %r241, 0;
	@%p10 bra 	$L__BB0_20;
	ld.global.u32 	%r242, [%rd6+120];
	xor.b32  	%r330, %r330, %r242;
	ld.global.u32 	%r243, [%rd6+124];
	xor.b32  	%r329, %r329, %r243;
	ld.global.u32 	%r244, [%rd6+128];
	xor.b32  	%r328, %r328, %r244;
	ld.global.u32 	%r245, [%rd6+132];
	xor.b32  	%r327, %r327, %r245;
	ld.global.u32 	%r246, [%rd6+136];
	xor.b32  	%r326, %r326, %r246;
$L__BB0_20:
	and.b32  	%r248, %r196, 128;
	setp.eq.s32 	%p11, %r248, 0;
	@%p11 bra 	$L__BB0_22;
	ld.global.u32 	%r249, [%rd6+140];
	xor.b32  	%r330, %r330, %r249;
	ld.global.u32 	%r250, [%rd6+144];
	xor.b32  	%r329, %r329, %r250;
	ld.global.u32 	%r251, [%rd6+148];
	xor.b32  	%r328, %r328, %r251;
	ld.global.u32 	%r252, [%rd6+152];
	xor.b32  	%r327, %r327, %r252;
	ld.global.u32 	%r253, [%rd6+156];
	xor.b32  	%r326, %r326, %r253;
$L__BB0_22:
	and.b32  	%r255, %r196, 256;
	setp.eq.s32 	%p12, %r255, 0;
	@%p12 bra 	$L__BB0_24;
	ld.global.u32 	%r256, [%rd6+160];
	xor.b32  	%r330, %r330, %r256;
	ld.global.u32 	%r257, [%rd6+164];
	xor.b32  	%r329, %r329, %r257;
	ld.global.u32 	%r258, [%rd6+168];
	xor.b32  	%r328, %r328, %r258;
	ld.global.u32 	%r259, [%rd6+172];
	xor.b32  	%r327, %r327, %r259;
	ld.global.u32 	%r260, [%rd6+176];
	xor.b32  	%r326, %r326, %r260;
$L__BB0_24:
	and.b32  	%r262, %r196, 512;
	setp.eq.s32 	%p13, %r262, 0;
	@%p13 bra 	$L__BB0_26;
	ld.global.u32 	%r263, [%rd6+180];
	xor.b32  	%r330, %r330, %r263;
	ld.global.u32 	%r264, [%rd6+184];
	xor.b32  	%r329, %r329, %r264;
	ld.global.u32 	%r265, [%rd6+188];
	xor.b32  	%r328, %r328, %r265;
	ld.global.u32 	%r266, [%rd6+192];
	xor.b32  	%r327, %r327, %r266;
	ld.global.u32 	%r267, [%rd6+196];
	xor.b32  	%r326, %r326, %r267;
$L__BB0_26:
	and.b32  	%r269, %r196, 1024;
	setp.eq.s32 	%p14, %r269, 0;
	@%p14 bra 	$L__BB0_28;
	ld.global.u32 	%r270, [%rd6+200];
	xor.b32  	%r330, %r330, %r270;
	ld.global.u32 	%r271, [%rd6+204];
	xor.b32  	%r329, %r329, %r271;
	ld.global.u32 	%r272, [%rd6+208];
	xor.b32  	%r328, %r328, %r272;
	ld.global.u32 	%r273, [%rd6+212];
	xor.b32  	%r327, %r327, %r273;
	ld.global.u32 	%r274, [%rd6+216];
	xor.b32  	%r326, %r326, %r274;
$L__BB0_28:
	and.b32  	%r276, %r196, 2048;
	setp.eq.s32 	%p15, %r276, 0;
	@%p15 bra 	$L__BB0_30;
	ld.global.u32 	%r277, [%rd6+220];
	xor.b32  	%r330, %r330, %r277;
	ld.global.u32 	%r278, [%rd6+224];
	xor.b32  	%r329, %r329, %r278;
	ld.global.u32 	%r279, [%rd6+228];
	xor.b32  	%r328, %r328, %r279;
	ld.global.u32 	%r280, [%rd6+232];
	xor.b32  	%r327, %r327, %r280;
	ld.global.u32 	%r281, [%rd6+236];
	xor.b32  	%r326, %r326, %r281;
$L__BB0_30:
	and.b32  	%r283, %r196, 4096;
	setp.eq.s32 	%p16, %r283, 0;
	@%p16 bra 	$L__BB0_32;
	ld.global.u32 	%r284, [%rd6+240];
	xor.b32  	%r330, %r330, %r284;
	ld.global.u32 	%r285, [%rd6+244];
	xor.b32  	%r329, %r329, %r285;
	ld.global.u32 	%r286, [%rd6+248];
	xor.b32  	%r328, %r328, %r286;
	ld.global.u32 	%r287, [%rd6+252];
	xor.b32  	%r327, %r327, %r287;
	ld.global.u32 	%r288, [%rd6+256];
	xor.b32  	%r326, %r326, %r288;
$L__BB0_32:
	and.b32  	%r290, %r196, 8192;
	setp.eq.s32 	%p17, %r290, 0;
	@%p17 bra 	$L__BB0_34;
	ld.global.u32 	%r291, [%rd6+260];
	xor.b32  	%r330, %r330, %r291;
	ld.global.u32 	%r292, [%rd6+264];
	xor.b32  	%r329, %r329, %r292;
	ld.global.u32 	%r293, [%rd6+268];
	xor.b32  	%r328, %r328, %r293;
	ld.global.u32 	%r294, [%rd6+272];
	xor.b32  	%r327, %r327, %r294;
	ld.global.u32 	%r295, [%rd6+276];
	xor.b32  	%r326, %r326, %r295;
$L__BB0_34:
	and.b32  	%r297, %r196, 16384;
	setp.eq.s32 	%p18, %r297, 0;
	@%p18 bra 	$L__BB0_36;
	ld.global.u32 	%r298, [%rd6+280];
	xor.b32  	%r330, %r330, %r298;
	ld.global.u32 	%r299, [%rd6+284];
	xor.b32  	%r329, %r329, %r299;
	ld.global.u32 	%r300, [%rd6+288];
	xor.b32  	%r328, %r328, %r300;
	ld.global.u32 	%r301, [%rd6+292];
	xor.b32  	%r327, %r327, %r301;
	ld.global.u32 	%r302, [%rd6+296];
	xor.b32  	%r326, %r326, %r302;
$L__BB0_36:
	and.b32  	%r304, %r196, 32768;
	setp.eq.s32 	%p19, %r304, 0;
	@%p19 bra 	$L__BB0_38;
	ld.global.u32 	%r305, [%rd6+300];
	xor.b32  	%r330, %r330, %r305;
	ld.global.u32 	%r306, [%rd6+304];
	xor.b32  	%r329, %r329, %r306;
	ld.global.u32 	%r307, [%rd6+308];
	xor.b32  	%r328, %r328, %r307;
	ld.global.u32 	%r308, [%rd6+312];
	xor.b32  	%r327, %r327, %r308;
	ld.global.u32 	%r309, [%rd6+316];
	xor.b32  	%r326, %r326, %r309;
$L__BB0_38:
	add.s32 	%r325, %r325, 16;
	setp.ne.s32 	%p20, %r325, 32;
	@%p20 bra 	$L__BB0_6;
	mad.lo.s32 	%r310, %r319, -31, %r11;
	add.s32 	%r319, %r310, 1;
	setp.ne.s32 	%p21, %r319, 5;
	@%p21 bra 	$L__BB0_5;
	st.global.u32 	[%rd2+4], %r330;
	st.global.u32 	[%rd2+8], %r329;
	st.global.u32 	[%rd2+12], %r328;
	st.global.u32 	[%rd2+16], %r327;
	st.global.u32 	[%rd2+20], %r326;
	add.s32 	%r313, %r313, 1;
	setp.lt.u32 	%p22, %r313, %r2;
	@%p22 bra 	$L__BB0_4;
$L__BB0_41:
	shr.u64 	%rd7, %rd17, 2;
	add.s32 	%r312, %r312, 1;
	setp.gt.u64 	%p23, %rd17, 3;
	mov.u64 	%rd17, %rd7;
	@%p23 bra 	$L__BB0_2;
$L__BB0_42:
	mov.b32 	%r311, 0;
	st.global.v2.u32 	[%rd2+24], {%r311, %r311};
	st.global.u32 	[%rd2+32], %r311;
	mov.b64 	%rd16, 0;
	st.global.u64 	[%rd2+40], %rd16;
	ret;

}
	// .globl	_Z13assignClusterP5PointPiS0_
.visible .entry _Z13assignClusterP5PointPiS0_(
	.param .u64 .ptr .align 1 _Z13assignClusterP5PointPiS0__param_0,
	.param .u64 .ptr .align 1 _Z13assignClusterP5PointPiS0__param_1,
	.param .u64 .ptr .align 1 _Z13assignClusterP5PointPiS0__param_2
)
{
	.reg .pred 	%p<5>;
	.reg .b32 	%r<7>;
	.reg .b32 	%f<15>;
	.reg .b64 	%rd<10>;

	ld.param.u64 	%rd1, [_Z13assignClusterP5PointPiS0__param_0];
	ld.param.u64 	%rd2, [_Z13assignClusterP5PointPiS0__param_1];
	ld.param.u64 	%rd3, [_Z13assignClusterP5PointPiS0__param_2];
	mov.u32 	%r2, %ctaid.x;
	mov.u32 	%r3, %ntid.x;
	mov.u32 	%r4, %tid.x;
	mad.lo.s32 	%r1, %r2, %r3, %r4;
	setp.gt.s32 	%p1, %r1, 20;
	@%p1 bra 	$L__BB1_2;
	cvta.to.global.u64 	%rd4, %rd2;
	cvta.to.global.u64 	%rd5, %rd3;
	cvta.to.global.u64 	%rd6, %rd1;
	mul.wide.s32 	%rd7, %r1, 4;
	add.s64 	%rd8, %rd6, %rd7;
	ld.global.f32 	%f1, [%rd8];
	ld.global.f32 	%f2, [%rd5];
	sub.f32 	%f3, %f1, %f2;
	mul.f32 	%f4, %f3, %f3;
	add.f32 	%f5, %f4, 0f00000000;
	setp.lt.f32 	%p2, %f4, 0f501502F9;
	selp.f32 	%f6, %f5, 0f501502F9, %p2;
	ld.global.f32 	%f7, [%rd5+4];
	sub.f32 	%f8, %f1, %f7;
	mul.f32 	%f9, %f8, %f8;
	add.f32 	%f10, %f9, 0f00000000;
	setp.lt.f32 	%p3, %f9, %f6;
	selp.u32 	%r5, 1, 0, %p3;
	selp.f32 	%f11, %f10, %f6, %p3;
	ld.global.f32 	%f12, [%rd5+8];
	sub.f32 	%f13, %f1, %f12;
	mul.f32 	%f14, %f13, %f13;
	setp.lt.f32 	%p4, %f14, %f11;
	selp.b32 	%r6, 2, %r5, %p4;
	add.s64 	%rd9, %rd4, %rd7;
	st.global.u32 	[%rd9], %r6;
$L__BB1_2:
	ret;

}
	// .globl	_Z13updateCentersP5PointPiS0_S1_P17curandStateXORWOW
.visible .entry _Z13updateCentersP5PointPiS0_S1_P17curandStateXORWOW(
	.param .u64 .ptr .align 1 _Z13updateCentersP5PointPiS0_S1_P17curandStateXORWOW_param_0,
	.param .u64 .ptr .align 1 _Z13updateCentersP5PointPiS0_S1_P17curandStateXORWOW_param_1,
	.param .u64 .ptr .align 1 _Z13updateCentersP5PointPiS0_S1_P17curandStateXORWOW_param_2,
	.param .u64 .ptr .align 1 _Z13updateCentersP5PointPiS0_S1_P17curandStateXORWOW_param_3,
	.param .u64 .ptr .align 1 _Z13updateCentersP5PointPiS0_S1_P17curandStateXORWOW_param_4
)
{
	.reg .pred 	%p<21>;
	.reg .b32 	%r<66>;
	.reg .b32 	%f<31>;
	.reg .b64 	%rd<18>;
	// demoted variable
	.shared .align 4 .b8 _ZZ13updateCentersP5PointPiS0_S1_P17curandStateXORWOWE11data_shared[4096];
	// demoted variable
	.shared .align 4 .b8 _ZZ13updateCentersP5PointPiS0_S1_P17curandStateXORWOWE14cluster_shared[4096];
	// demoted variable
	.shared .align 4 .b8 _ZZ13updateCentersP5PointPiS0_S1_P17curandStateXORWOWE20cluster_sizes_shared[12];
	// demoted variable
	.shared .align 4 .b8 _ZZ13updateCentersP5PointPiS0_S1_P17curandStateXORWOWE11cluster_sum[4096];
	ld.param.u64 	%rd5, [_Z13updateCentersP5PointPiS0_S1_P17curandStateXORWOW_param_0];
	ld.param.u64 	%rd6, [_Z13updateCentersP5PointPiS0_S1_P17curandStateXORWOW_param_1];
	ld.param.u64 	%rd8, [_Z13updateCentersP5PointPiS0_S1_P17curandStateXORWOW_param_2];
	ld.param.u64 	%rd9, [_Z13updateCentersP5PointPiS0_S1_P17curandStateXORWOW_param_3];
	ld.param.u64 	%rd7, [_Z13updateCentersP5PointPiS0_S1_P17curandStateXORWOW_param_4];
	cvta.to.global.u64 	%rd1, %rd8;
	cvta.to.global.u64 	%rd2, %rd9;
	mov.u32 	%r14, %ctaid.x;
	mov.u32 	%r65, %ntid.x;
	mov.u32 	%r2, %tid.x;
	mad.lo.s32 	%r3, %r14, %r65, %r2;
	setp.gt.s32 	%p1, %r3, 19;
	@%p1 bra 	$L__BB2_38;
	setp.gt.u32 	%p2, %r2, 2;
	@%p2 bra 	$L__BB2_3;
	shl.b32 	%r15, %r2, 2;
	mov.u32 	%r16, _ZZ13updateCentersP5PointPiS0_S1_P17curandStateXORWOWE20cluster_sizes_shared;
	add.s32 	%r17, %r16, %r15;
	mov.b32 	%r18, 0;
	st.shared.u32 	[%r17], %r18;
$L__BB2_3:
	cvta.to.global.u64 	%rd10, %rd6;
	mul.wide.s32 	%rd11, %r3, 4;
	add.s64 	%rd12, %rd10, %rd11;
	ld.global.u32 	%r19, [%rd12];
	shl.b32 	%r20, %r2, 2;
	mov.u32 	%r21, _ZZ13updateCentersP5PointPiS0_S1_P17curandStateXORWOWE14cluster_shared;
	add.s32 	%r4, %r21, %r20;
	st.shared.u32 	[%r4], %r19;
	mov.u32 	%r22, _ZZ13updateCentersP5PointPiS0_S1_P17curandStateXORWOWE11data_shared;
	add.s32 	%r5, %r22, %r20;
	cvta.to.global.u64 	%rd13, %rd5;
	add.s64 	%rd14, %rd13, %rd11;
	ld.global.f32 	%f1, [%rd14];
	st.shared.f32 	[%r5], %f1;
	setp.gt.s32 	%p3, %r3, 2;
	add.s64 	%rd3, %rd1, %rd11;
	add.s64 	%rd4, %rd2, %rd11;
	@%p3 bra 	$L__BB2_5;
	mov.b32 	%r23, 0;
	st.global.u32 	[%rd3], %r23;
	st.global.u32 	[%rd4], %r23;
$L__BB2_5:
	bar.sync 	0;
	mov.u32 	%r25, _ZZ13updateCentersP5PointPiS0_S1_P17curandStateXORWOWE11cluster_sum;
	add.s32 	%r6, %r25, %r20;
	ld.shared.u32 	%r26, [%r4];
	setp.ne.s32 	%p4, %r26, 0;
	@%p4 bra 	$L__BB2_7;
	ld.shared.f32 	%f2, [%r5];
	st.shared.f32 	[%r6], %f2;
	atom.shared.add.u32 	%r28, [_ZZ13updateCentersP5PointPiS0_S1_P17curandStateXORWOWE20cluster_sizes_shared], 1;
	bra.uni 	$L__BB2_8;
$L__BB2_7:
	mov.b32 	%r27, 0;
	st.shared.u32 	[%r6], %r27;
$L__BB2_8:
	setp.lt.u32 	%p5, %r65, 2;
	bar.sync 	0;
	@%p5 bra 	$L__BB2_13;
	mov.u32 	%r63, %r65;
$L__BB2_10:
	shr.u32 	%r8, %r63, 1;
	setp.ge.u32 	%p6, %r2, %r8;
	@%p6 bra 	$L__BB2_12;
	shl.b32 	%r29, %r8, 2;
	add.s32 	%r30, %r6, %r29;
	ld.shared.f32 	%f3, [%r30];
	ld.shared.f32 	%f4, [%r6];
	add.f32 	%f5, %f3, %f4;
	st.shared.f32 	[%r6], %f5;
$L__BB2_12:
	bar.sync 	0;
	setp.gt.u32 	%p7, %r63, 3;
	mov.u32 	%r63, %r8;
	@%p7 bra 	$L__BB2_10;
$L__BB2_13:
	setp.ne.s32 	%p8, %r2, 0;
	@%p8 bra 	$L__BB2_15;
	ld.shared.f32 	%f6, [_ZZ13updateCentersP5PointPiS0_S1_P17curandStateXORWOWE11cluster_sum];
	ld.global.f32 	%f7, [%rd1];
	add.f32 	%f8, %f6, %f7;
	st.global.f32 	[%rd1], %f8;
	ld.shared.u32 	%r31, [_ZZ13updateCentersP5PointPiS0_S1_P17curandStateXORWOWE20cluster_sizes_shared];
	atom.global.add.u32 	%r32, [%rd2], %r31;
$L__BB2_15:
	ld.shared.u32 	%r33, [%r4];
	setp.eq.s32 	%p9, %r33, 1;
	@%p9 bra 	$L__BB2_17;
	mov.b32 	%r34, 0;
	st.shared.u32 	[%r6], %r34;
	bra.uni 	$L__BB2_18;
$L__BB2_17:
	ld.shared.f32 	%f9, [%r5];
	st.shared.f32 	[%r6], %f9;
	atom.shared.add.u32 	%r35, [_ZZ13updateCentersP5PointPiS0_S1_P17curandStateXORWOWE20cluster_sizes_shared+4], 1;
$L__BB2_18:
	setp.lt.u32 	%p10, %r65, 2;
	bar.sync 	0;
	@%p10 bra 	$L__BB2_23;
	mov.u32 	%r64, %r65;
$L__BB2_20:
	shr.u32 	%r10, %r64, 1;
	setp.ge.u32 	%p11, %r2, %r10;
	@%p11 bra 	$L__BB2_22;
	shl.b32 	%r36, %r10, 2;
	add.s32 	%r37, %r6, %r36;
	ld.shared.f32 	%f10, [%r37];
	ld.shared.f32 	%f11, [%r6];
	add.f32 	%f12, %f10, %f11;
	st.shared.f32 	[%r6], %f12;
$L__BB2_22:
	bar.sync 	0;
	setp.gt.u32 	%p12, %r64, 3;
	mov.u32 	%r64, %r10;
	@%p12 bra 	$L__BB2_20;
$L__BB2_23:
	setp.ne.s32 	%p13, %r2, 0;
	@%p13 bra 	$L__BB2_25;
	ld.shared.f32 	%f13, [_ZZ13updateCentersP5PointPiS0_S1_P17curandStateXORWOWE11cluster_sum];
	ld.global.f32 	%f14, [%rd1+4];
	add.f32 	%f15, %f13, %f14;
	st.global.f32 	[%rd1+4], %f15;
	ld.shared.u32 	%r38, [_ZZ13updateCentersP5PointPiS0_S1_P17curandStateXORWOWE20cluster_sizes_shared+4];
	atom.global.add.u32 	%r39, [%rd2+4], %r38;
$L__BB2_25:
	ld.shared.u32 	%r40, [%r4];
	setp.eq.s32 	%p14, %r40, 2;
	@%p14 bra 	$L__BB2_27;
	mov.b32 	%r41, 0;
	st.shared.u32 	[%r6], %r41;
	bra.uni 	$L__BB2_28;
$L__BB2_27:
	ld.shared.f32 	%f16, [%r5];
	st.shared.f32 	[%r6], %f16;
	atom.shared.add.u32 	%r42, [_ZZ13updateCentersP5PointPiS0_S1_P17curandStateXORWOWE20cluster_sizes_shared+8], 1;
$L__BB2_28:
	setp.lt.u32 	%p15, %r65, 2;
	bar.sync 	0;
	@%p15 bra 	$L__BB2_32;
$L__BB2_29:
	shr.u32 	%r12, %r65, 1;
	setp.ge.u32 	%p16, %r2, %r12;
	@%p16 bra 	$L__BB2_31;
	shl.b32 	%r43, %r12, 2;
	add.s32 	%r44, %r6, %r43;
	ld.shared.f32 	%f17, [%r44];
	ld.shared.f32 	%f18, [%r6];
	add.f32 	%f19, %f17, %f18;
	st.shared.f32 	[%r6], %f19;
$L__BB2_31:
	bar.sync 	0;
	setp.gt.u32 	%p17, %r65, 3;
	mov.u32 	%r65, %r12;
	@%p17 bra 	$L__BB2_29;
$L__BB2_32:
	setp.ne.s32 	%p18, %r2, 0;
	@%p18 bra 	$L__BB2_34;
	ld.shared.f32 	%f20, [_ZZ13updateCentersP5PointPiS0_S1_P17curandStateXORWOWE11cluster_sum];
	ld.global.f32 	%f21, [%rd1+8];
	add.f32 	%f22, %f20, %f21;
	st.global.f32 	[%rd1+8], %f22;
	ld.shared.u32 	%r45, [_ZZ13updateCentersP5PointPiS0_S1_P17curandStateXORWOWE20cluster_sizes_shared+8];
	atom.global.add.u32 	%r46, [%rd2+8], %r45;
$L__BB2_34:
	setp.gt.s32 	%p19, %r3, 2;
	bar.sync 	0;
	@%p19 bra 	$L__BB2_38;
	ld.global.u32 	%r13, [%rd4];
	setp.ne.s32 	%p20, %r13, 0;
	@%p20 bra 	$L__BB2_37;
	cvta.to.global.u64 	%rd15, %rd7;
	mul.wide.s32 	%rd16, %r3, 48;
	add.s64 	%rd17, %rd15, %rd16;
	ld.global.v2.u32 	{%r47, %r48}, [%rd17];
	shr.u32 	%r49, %r48, 2;
	xor.b32  	%r50, %r49, %r48;
	ld.global.v2.u32 	{%r51, %r52}, [%rd17+8];
	ld.global.v2.u32 	{%r53, %r54}, [%rd17+16];
	st.global.v2.u32 	[%rd17+8], {%r52, %r53};
	shl.b32 	%r55, %r54, 4;
	shl.b32 	%r56, %r50, 1;
	xor.b32  	%r57, %r56, %r55;
	xor.b32  	%r58, %r57, %r50;
	xor.b32  	%r59, %r58, %r54;
	st.global.v2.u32 	[%rd17+16], {%r54, %r59};
	add.s32 	%r60, %r47, 362437;
	st.global.v2.u32 	[%rd17], {%r60, %r51};
	add.s32 	%r61, %r59, %r60;
	cvt.rn.f32.u32 	%f26, %r61;
	fma.rn.f32 	%f27, %f26, 0f2F800000, 0f2F000000;
	fma.rn.f32 	%f28, %f27, 0f447A0000, 0fC3FA0000;
	cvt.rzi.f32.f32 	%f29, %f28;
	cvt.rzi.s32.f32 	%r62, %f29;
	cvt.rn.f32.s32 	%f30, %r62;
	st.global.f32 	[%rd3], %f30;
	bra.uni 	$L__BB2_38;
$L__BB2_37:
	ld.global.f32 	%f23, [%rd3];
	cvt.rn.f32.s32 	%f24, %r13;
	div.rn.f32 	%f25, %f23, %f24;
	st.global.f32 	[%rd3], %f25;
$L__BB2_38:
	ret;

}


// ===== COMPILED SASS (sm_100) =====

	.target	sm_100

	.elftype	@"ET_EXEC"


//--------------------- .note.nv.tkinfo           --------------------------
	.section	.note.nv.tkinfo,"",@"SHT_NOTE"
	.sectionflags	@"SHF_NOTE_NV_TKINFO"
	.tkinfo
        /*0018*/ 	.word	0x00000002
        /*0030*/ 	.string	""
        /*0030*/ 	.string	"ptxas"
        /*0030*/ 	.string	"Cuda compilation tools, release 13.0, V13.0.88"
        /*0030*/ 	.string	"Build cuda_13.0.r13.0/compiler.36424714_0"
        /*0030*/ 	.string	"-arch sm_100 -m 64 "



//--------------------- .note.nv.cuinfo           --------------------------
	.section	.note.nv.cuinfo,"",@"SHT_NOTE"
	.sectionflags	@"SHF_NOTE_NV_CUINFO"
        /*0018*/ 	.short	0x0002
        /*001a*/ 	.short	0x0064
        /*001c*/ 	.short	0x0082
	.zero		2


//--------------------- .nv.info                  --------------------------
	.section	.nv.info,"",@"SHT_CUDA_INFO"
	.align	4


	//----- nvinfo : EIATTR_REGCOUNT
	.align		4
        /*0000*/ 	.byte	0x04, 0x2f
        /*0002*/ 	.short	(.L_10 - .L_9)
	.align		4
.L_9:
        /*0004*/ 	.word	index@(_Z12setup_kernelP17curandStateXORWOW)
        /*0008*/ 	.word	0x0000001f


	//----- nvinfo : EIATTR_FRAME_SIZE
	.align		4
.L_10:
        /*000c*/ 	.byte	0x04, 0x11
        /*000e*/ 	.short	(.L_12 - .L_11)
	.align		4
.L_11:
        /*0010*/ 	.word	index@(_Z12setup_kernelP17curandStateXORWOW)
        /*0014*/ 	.word	0x00000000


	//----- nvinfo : EIATTR_REGCOUNT
	.align		4
.L_12:
        /*0018*/ 	.byte	0x04, 0x2f
        /*001a*/ 	.short	(.L_14 - .L_13)
	.align		4
.L_13:
        /*001c*/ 	.word	index@(_Z13assignClusterP5PointPiS0_)
        /*0020*/ 	.word	0x00000010


	//----- nvinfo : EIATTR_FRAME_SIZE
	.align		4
.L_14:
        /*0024*/ 	.byte	0x04, 0x11
        /*0026*/ 	.short	(.L_16 - .L_15)
	.align		4
.L_15:
        /*0028*/ 	.word	index@(_Z13assignClusterP5PointPiS0_)
        /*002c*/ 	.word	0x00000000


	//----- nvinfo : EIATTR_REGCOUNT
	.align		4
.L_16:
        /*0030*/ 	.byte	0x04, 0x2f
        /*0032*/ 	.short	(.L_18 - .L_17)
	.align		4
.L_17:
        /*0034*/ 	.word	index@(_Z13updateCentersP5PointPiS0_S1_P17curandStateXORWOW)
        /*0038*/ 	.word	0x00000014


	//----- nvinfo : EIATTR_FRAME_SIZE
	.align		4
.L_18:
        /*003c*/ 	.byte	0x04, 0x11
        /*003e*/ 	.short	(.L_20 - .L_19)
	.align		4
.L_19:
        /*0040*/ 	.word	index@($__internal_0_$__cuda_sm3x_div_rn_noftz_f32_slowpath)
        /*0044*/ 	.word	0x00000000


	//----- nvinfo : EIATTR_FRAME_SIZE
	.align		4
.L_20:
        /*0048*/ 	.byte	0x04, 0x11
        /*004a*/ 	.short	(.L_22 - .L_21)
	.align		4
.L_21:
        /*004c*/ 	.word	index@(_Z13updateCentersP5PointPiS0_S1_P17curandStateXORWOW)
        /*0050*/ 	.word	0x00000000


	//----- nvinfo : EIATTR_MIN_STACK_SIZE
	.align		4
.L_22:
        /*0054*/ 	.byte	0x04, 0x12
        /*0056*/ 	.short	(.L_24 - .L_23)
	.align		4
.L_23:
        /*0058*/ 	.word	index@(_Z13updateCentersP5PointPiS0_S1_P17curandStateXORWOW)
        /*005c*/ 	.word	0x00000000


	//----- nvinfo : EIATTR_MIN_STACK_SIZE
	.align		4
.L_24:
        /*0060*/ 	.byte	0x04, 0x12
        /*0062*/ 	.short	(.L_26 - .L_25)
	.align		4
.L_25:
        /*0064*/ 	.word	index@(_Z13assignClusterP5PointPiS0_)
        /*0068*/ 	.word	0x00000000


	//----- nvinfo : EIATTR_MIN_STACK_SIZE
	.align		4
.L_26:
        /*006c*/ 	.byte	0x04, 0x12
        /*006e*/ 	.short	(.L_28 - .L_27)
	.align		4
.L_27:
        /*0070*/ 	.word	index@(_Z12setup_kernelP17curandStateXORWOW)
        /*0074*/ 	.word	0x00000000
.L_28:


//--------------------- .nv.compat                --------------------------
	.section	.nv.compat,"",@"SHT_CUDA_COMPAT_INFO"
	.align	4
        /*0000*/ 	.byte	0x02, 0x09, 0x00, 0x00, 0x02, 0x02, 0x01, 0x00, 0x02, 0x05, 0x05, 0x00, 0x03, 0x07, 0x01, 0x01
        /*0010*/ 	.byte	0x02, 0x03, 0x00, 0x00, 0x02, 0x06, 0x01, 0x00, 0x04, 0x0b, 0x08, 0x00, 0x01, 0x00, 0x00, 0x00
        /*0020*/ 	.byte	0x00, 0x00, 0x00, 0x00


//--------------------- .nv.info._Z13updateCentersP5PointPiS0_S1_P17curandStateXORWOW --------------------------
	.section	.nv.info._Z13updateCentersP5PointPiS0_S1_P17curandStateXORWOW,"",@"SHT_CUDA_INFO"
	.sectionflags	@""
	.align	4


	//----- nvinfo : EIATTR_CUDA_API_VERSION
	.align		4
        /*0000*/ 	.byte	0x04, 0x37
        /*0002*/ 	.short	(.L_30 - .L_29)
.L_29:
        /*0004*/ 	.word	0x00000082


	//----- nvinfo : EIATTR_KPARAM_INFO
	.align		4
.L_30:
        /*0008*/ 	.byte	0x04, 0x17
        /*000a*/ 	.short	(.L_32 - .L_31)
.L_31:
        /*000c*/ 	.word	0x00000000
        /*0010*/ 	.short	0x0004
        /*0012*/ 	.short	0x0020
        /*0014*/ 	.byte	0x00, 0xf5, 0x21, 0x00


	//----- nvinfo : EIATTR_KPARAM_INFO
	.align		4
.L_32:
        /*0018*/ 	.byte	0x04, 0x17
        /*001a*/ 	.short	(.L_34 - .L_33)
.L_33:
        /*001c*/ 	.word	0x00000000
        /*0020*/ 	.short	0x0003
        /*0022*/ 	.short	0x0018
        /*0024*/ 	.byte	0x00, 0xf5, 0x21, 0x00


	//----- nvinfo : EIATTR_KPARAM_INFO
	.align		4
.L_34:
        /*0028*/ 	.byte	0x04, 0x17
        /*002a*/ 	.short	(.L_36 - .L_35)
.L_35:
        /*002c*/ 	.word	0x00000000
        /*0030*/ 	.short	0x0002
        /*0032*/ 	.short	0x0010
        /*0034*/ 	.byte	0x00, 0xf5, 0x21, 0x00


	//----- nvinfo : EIATTR_KPARAM_INFO
	.align		4
.L_36:
        /*0038*/ 	.byte	0x04, 0x17
        /*003a*/ 	.short	(.L_38 - .L_37)
.L_37:
        /*003c*/ 	.word	0x00000000
        /*0040*/ 	.short	0x0001
        /*0042*/ 	.short	0x0008
        /*0044*/ 	.byte	0x00, 0xf5, 0x21, 0x00


	//----- nvinfo : EIATTR_KPARAM_INFO
	.align		4
.L_38:
        /*0048*/ 	.byte	0x04, 0x17
        /*004a*/ 	.short	(.L_40 - .L_39)
.L_39:
        /*004c*/ 	.word	0x00000000
        /*0050*/ 	.short	0x0000
        /*0052*/ 	.short	0x0000
        /*0054*/ 	.byte	0x00, 0xf5, 0x21, 0x00


	//----- nvinfo : EIATTR_SPARSE_MMA_MASK
	.align		4
.L_40:
        /*0058*/ 	.byte	0x03, 0x50
        /*005a*/ 	.short	0x0000


	//----- nvinfo : EIATTR_MAXREG_COUNT
	.align		4
        /*005c*/ 	.byte	0x03, 0x1b
        /*005e*/ 	.short	0x00ff


	//----- nvinfo : EIATTR_NUM_BARRIERS
	.align		4
        /*0060*/ 	.byte	0x02, 0x4c
        /*0062*/ 	.byte	0x01
	.zero		1


	//----- nvinfo : EIATTR_MERCURY_ISA_VERSION
	.align		4
        /*0064*/ 	.byte	0x03, 0x5f
        /*0066*/ 	.short	0x0101


	//----- nvinfo : EIATTR_VRC_CTA_INIT_COUNT
	.align		4
        /*0068*/ 	.byte	0x02, 0x4a
	.zero		1
	.zero		1


	//----- nvinfo : EIATTR_EXIT_INSTR_OFFSETS
	.align		4
        /*006c*/ 	.byte	0x04, 0x1c
        /*006e*/ 	.short	(.L_42 - .L_41)


	//   ....[0]....
.L_41:
        /*0070*/ 	.word	0x00000060


	//   ....[1]....
        /*0074*/ 	.word	0x00000ad0


	//   ....[2]....
        /*0078*/ 	.word	0x00000cd0


	//   ....[3]....
        /*007c*/ 	.word	0x00000de0


	//----- nvinfo : EIATTR_CRS_STACK_SIZE
	.align		4
.L_42:
        /*0080*/ 	.byte	0x04, 0x1e
        /*0082*/ 	.short	(.L_44 - .L_43)
.L_43:
        /*0084*/ 	.word	0x00000000


	//----- nvinfo : EIATTR_CBANK_PARAM_SIZE
	.align		4
.L_44:
        /*0088*/ 	.byte	0x03, 0x19
        /*008a*/ 	.short	0x0028


	//----- nvinfo : EIATTR_PARAM_CBANK
	.align		4
        /*008c*/ 	.byte	0x04, 0x0a
        /*008e*/ 	.short	(.L_46 - .L_45)
	.align		4
.L_45:
        /*0090*/ 	.word	index@(.nv.constant0._Z13updateCentersP5PointPiS0_S1_P17curandStateXORWOW)
        /*0094*/ 	.short	0x0380
        /*0096*/ 	.short	0x0028


	//----- nvinfo : EIATTR_SW_WAR
	.align		4
.L_46:
        /*0098*/ 	.byte	0x04, 0x36
        /*009a*/ 	.short	(.L_48 - .L_47)
.L_47:
        /*009c*/ 	.word	0x00000008
.L_48:


//--------------------- .nv.info._Z13assignClusterP5PointPiS0_ --------------------------
	.section	.nv.info._Z13assignClusterP5PointPiS0_,"",@"SHT_CUDA_INFO"
	.sectionflags	@""
	.align	4


	//----- nvinfo : EIATTR_CUDA_API_VERSION
	.align		4
        /*0000*/ 	.byte	0x04, 0x37
        /*0002*/ 	.short	(.L_50 - .L_49)
.L_49:
        /*0004*/ 	.word	0x00000082


	//----- nvinfo : EIATTR_KPARAM_INFO
	.align		4
.L_50:
        /*0008*/ 	.byte	0x04, 0x17
        /*000a*/ 	.short	(.L_52 - .L_51)
.L_51:
        /*000c*/ 	.word	0x00000000
        /*0010*/ 	.short	0x0002
        /*0012*/ 	.short	0x0010
        /*0014*/ 	.byte	0x00, 0xf5, 0x21, 0x00


	//----- nvinfo : EIATTR_KPARAM_INFO
	.align		4
.L_52:
        /*0018*/ 	.byte	0x04, 0x17
        /*001a*/ 	.short	(.L_54 - .L_53)
.L_53:
        /*001c*/ 	.word	0x00000000
        /*0020*/ 	.short	0x0001
        /*0022*/ 	.short	0x0008
        /*0024*/ 	.byte	0x00, 0xf5, 0x21, 0x00


	//----- nvinfo : EIATTR_KPARAM_INFO
	.align		4
.L_54:
        /*0028*/ 	.byte	0x04, 0x17
        /*002a*/ 	.short	(.L_56 - .L_55)
.L_55:
        /*002c*/ 	.word	0x00000000
        /*0030*/ 	.short	0x0000
        /*0032*/ 	.short	0x0000
        /*0034*/ 	.byte	0x00, 0xf5, 0x21, 0x00


	//----- nvinfo : EIATTR_SPARSE_MMA_MASK
	.align		4
.L_56:
        /*0038*/ 	.byte	0x03, 0x50
        /*003a*/ 	.short	0x0000


	//----- nvinfo : EIATTR_MAXREG_COUNT
	.align		4
        /*003c*/ 	.byte	0x03, 0x1b
        /*003e*/ 	.short	0x00ff


	//----- nvinfo : EIATTR_MERCURY_ISA_VERSION
	.align		4
        /*0040*/ 	.byte	0x03, 0x5f
        /*0042*/ 	.short	0x0101


	//----- nvinfo : EIATTR_VRC_CTA_INIT_COUNT
	.align		4
        /*0044*/ 	.byte	0x02, 0x4a
	.zero		1
	.zero		1


	//----- nvinfo : EIATTR_EXIT_INSTR_OFFSETS
	.align		4
        /*0048*/ 	.byte	0x04, 0x1c
        /*004a*/ 	.short	(.L_58 - .L_57)


	//   ....[0]....
.L_57:
        /*004c*/ 	.word	0x00000060


	//   ....[1]....
        /*0050*/ 	.word	0x00000200


	//----- nvinfo : EIATTR_CBANK_PARAM_SIZE
	.align		4
.L_58:
        /*0054*/ 	.byte	0x03, 0x19
        /*0056*/ 	.short	0x0018


	//----- nvinfo : EIATTR_PARAM_CBANK
	.align		4
        /*0058*/ 	.byte	0x04, 0x0a
        /*005a*/ 	.short	(.L_60 - .L_59)
	.align		4
.L_59:
        /*005c*/ 	.word	index@(.nv.constant0._Z13assignClusterP5PointPiS0_)
        /*0060*/ 	.short	0x0380
        /*0062*/ 	.short	0x0018


	//----- nvinfo : EIATTR_SW_WAR
	.align		4
.L_60:
        /*0064*/ 	.byte	0x04, 0x36
        /*0066*/ 	.short	(.L_62 - .L_61)
.L_61:
        /*0068*/ 	.word	0x00000008
.L_62:


//--------------------- .nv.info._Z12setup_kernelP17curandStateXORWOW --------------------------
	.section	.nv.info._Z12setup_kernelP17curandStateXORWOW,"",@"SHT_CUDA_INFO"
	.sectionflags	@""
	.align	4


	//----- nvinfo : EIATTR_CUDA_API_VERSION
	.align		4
        /*0000*/ 	.byte	0x04, 0x37
        /*0002*/ 	.short	(.L_64 - .L_63)
.L_63:
        /*0004*/ 	.word	0x00000082


	//----- nvinfo : EIATTR_KPARAM_INFO
	.align		4
.L_64:
        /*0008*/ 	.byte	0x04, 0x17
        /*000a*/ 	.short	(.L_66 - .L_65)
.L_65:
        /*000c*/ 	.word	0x00000000
        /*0010*/ 	.short	0x0000
        /*0012*/ 	.short	0x0000
        /*0014*/ 	.byte	0x00, 0xf5, 0x21, 0x00


	//----- nvinfo : EIATTR_SPARSE_MMA_MASK
	.align		4
.L_66:
        /*0018*/ 	.byte	0x03, 0x50
        /*001a*/ 	.short	0x0000


	//----- nvinfo : EIATTR_MAXREG_COUNT
	.align		4
        /*001c*/ 	.byte	0x03, 0x1b
        /*001e*/ 	.short	0x00ff


	//----- nvinfo : EIATTR_MERCURY_ISA_VERSION
	.align		4
        /*0020*/ 	.byte	0x03, 0x5f
        /*0022*/ 	.short	0x0101


	//----- nvinfo : EIATTR_VRC_CTA_INIT_COUNT
	.align		4
        /*0024*/ 	.byte	0x02, 0x4a
	.zero		1
	.zero		1


	//----- nvinfo : EIATTR_EXIT_INSTR_OFFSETS
	.align		4
        /*0028*/ 	.byte	0x04, 0x1c
        /*002a*/ 	.short	(.L_68 - .L_67)


	//   ....[0]....
.L_67:
        /*002c*/ 	.word	0x00000e80


	//----- nvinfo : EIATTR_CRS_STACK_SIZE
	.align		4
.L_68:
        /*0030*/ 	.byte	0x04, 0x1e
        /*0032*/ 	.short	(.L_70 - .L_69)
.L_69:
        /*0034*/ 	.word	0x00000000


	//----- nvinfo : EIATTR_CBANK_PARAM_SIZE
	.align		4
.L_70:
        /*0038*/ 	.byte	0x03, 0x19
        /*003a*/ 	.short	0x0008


	//----- nvinfo : EIATTR_PARAM_CBANK
	.align		4
        /*003c*/ 	.byte	0x04, 0x0a
        /*003e*/ 	.short	(.L_72 - .L_71)
	.align		4
.L_71:
        /*0040*/ 	.word	index@(.nv.constant0._Z12setup_kernelP17curandStateXORWOW)
        /*0044*/ 	.short	0x0380
        /*0046*/ 	.short	0x0008


	//----- nvinfo : EIATTR_SW_WAR
	.align		4
.L_72:
        /*0048*/ 	.byte	0x04, 0x36
        /*004a*/ 	.short	(.L_74 - .L_73)
.L_73:
        /*004c*/ 	.word	0x00000008
.L_74:


//--------------------- .nv.callgraph             --------------------------
	.section	.nv.callgraph,"",@"SHT_CUDA_CALLGRAPH"
	.align	4
	.sectionentsize	8
	.align		4
        /*0000*/ 	.word	0x00000000
	.align		4
        /*0004*/ 	.word	0xffffffff
	.align		4
        /*0008*/ 	.word	0x00000000
	.align		4
        /*000c*/ 	.word	0xfffffffe
	.align		4
        /*0010*/ 	.word	0x00000000
	.align		4
        /*0014*/ 	.word	0xfffffffd
	.align		4
        /*0018*/ 	.word	0x00000000
	.align		4
        /*001c*/ 	.word	0xfffffffc


//--------------------- .nv.constant4             --------------------------
	.section	.nv.constant4,"a",@progbits
	.align	8
	.align		8
.nv.constant4:
        /*0000*/ 	.dword	precalc_xorwow_matrix
	.align		8
        /*0008*/ 	.dword	precalc_xorwow_offset_matrix
	.align		8
        /*0010*/ 	.dword	mrg32k3aM1
	.align		8
        /*0018*/ 	.dword	mrg32k3aM2
	.align		8
        /*0020*/ 	.dword	mrg32k3aM1SubSeq
	.align		8
        /*0028*/ 	.dword	mrg32k3aM2SubSeq
	.align		8
        /*0030*/ 	.dword	mrg32k3aM1Seq
	.align		8
        /*0038*/ 	.dword	mrg32k3aM2Seq


//--------------------- .nv.constant3             --------------------------
	.section	.nv.constant3,"a",@progbits
	.align	8
.nv.constant3:
	.type		__cr_lgamma_table,@object
	.size		__cr_lgamma_table,(.L_8 - __cr_lgamma_table)
__cr_lgamma_table:
        /*0000*/ 	.byte	0x00, 0x00, 0x00, 0x00, 0x00, 0x00, 0x00, 0x00, 0x00, 0x00, 0x00, 0x00, 0x00, 0x00, 0x00, 0x00
        /*0010*/ 	.byte	0xef, 0x39, 0xfa, 0xfe, 0x42, 0x2e, 0xe6, 0x3f, 0x02, 0x20, 0x2a, 0xfa, 0x0b, 0xab, 0xfc, 0x3f
        /*0020*/ 	.byte	0xf9, 0x2c, 0x92, 0x7c, 0xa7, 0x6c, 0x09, 0x40, 0xc9, 0x79, 0x44, 0x3c, 0x64, 0x26, 0x13, 0x40
        /*0030*/ 	.byte	0xca, 0x01, 0xcf, 0x3a, 0x27, 0x51, 0x1a, 0x40, 0x30, 0xcc, 0x2d, 0xf3, 0xe1, 0x0c, 0x21, 0x40
        /*0040*/ 	.byte	0x0d, 0xb7, 0xfc, 0x82, 0x8e, 0x35, 0x25, 0x40
.L_8:


//--------------------- .text._Z13updateCentersP5PointPiS0_S1_P17curandStateXORWOW --------------------------
	.section	.text._Z13updateCentersP5PointPiS0_S1_P17curandStateXORWOW,"ax",@progbits
	.align	128
        .global         _Z13updateCentersP5PointPiS0_S1_P17curandStateXORWOW
        .type           _Z13updateCentersP5PointPiS0_S1_P17curandStateXORWOW,@function
        .size           _Z13updateCentersP5PointPiS0_S1_P17curandStateXORWOW,(.L_x_44 - _Z13updateCentersP5PointPiS0_S1_P17curandStateXORWOW)
        .other          _Z13updateCentersP5PointPiS0_S1_P17curandStateXORWOW,@"STO_CUDA_ENTRY STV_DEFAULT"
_Z13updateCentersP5PointPiS0_S1_P17curandStateXORWOW:
.text._Z13updateCentersP5PointPiS0_S1_P17curandStateXORWOW:
[----:B------:R-:W-:Y:S01]  /*0000*/  LDC R1, c[0x0][0x37c] ;  /* 0x0000df00ff017b82 */ /* 0x000fe20000000800 */
[----:B------:R-:W0:Y:S07]  /*0010*/  S2R R2, SR_TID.X ;  /* 0x0000000000027919 */ /* 0x000e2e0000002100 */
[----:B------:R-:W0:Y:S08]  /*0020*/  S2UR UR4, SR_CTAID.X ;  /* 0x00000000000479c3 */ /* 0x000e300000002500 */
[----:B------:R-:W0:Y:S02]  /*0030*/  LDC R3, c[0x0][0x360] ;  /* 0x0000d800ff037b82 */ /* 0x000e240000000800 */
[----:B0-----:R-:W-:-:S05]  /*0040*/  IMAD R0, R3, UR4, R2 ;  /* 0x0000000403007c24 */ /* 0x001fca000f8e0202 */
[----:B------:R-:W-:-:S13]  /*0050*/  ISETP.GT.AND P0, PT, R0, 0x13, PT ;  /* 0x000000130000780c */ /* 0x000fda0003f04270 */
[----:B------:R-:W-:Y:S05]  /*0060*/  @P0 EXIT ;  /* 0x000000000000094d */ /* 0x000fea0003800000 */
[----:B------:R-:W0:Y:S01]  /*0070*/  LDC.64 R8, c[0x0][0x388] ;  /* 0x0000e200ff087b82 */ /* 0x000e220000000a00 */
[----:B------:R-:W1:Y:S07]  /*0080*/  LDCU.64 UR8, c[0x0][0x358] ;  /* 0x00006b00ff0877ac */ /* 0x000e6e0008000a00 */
[----:B------:R-:W2:Y:S01]  /*0090*/  LDC.64 R10, c[0x0][0x380] ;  /* 0x0000e000ff0a7b82 */ /* 0x000ea20000000a00 */
[----:B------:R-:W3:Y:S07]  /*00a0*/  S2R R16, SR_CgaCtaId ;  /* 0x0000000000107919 */ /* 0x000eee0000008800 */
[----:B------:R-:W4:Y:S01]  /*00b0*/  LDC.64 R4, c[0x0][0x390] ;  /* 0x0000e400ff047b82 */ /* 0x000f220000000a00 */
[----:B0-----:R-:W-:-:S07]  /*00c0*/  IMAD.WIDE R8, R0, 0x4, R8 ;  /* 0x0000000400087825 */ /* 0x001fce00078e0208 */
[----:B------:R-:W0:Y:S01]  /*00d0*/  LDC.64 R6, c[0x0][0x398] ;  /* 0x0000e600ff067b82 */ /* 0x000e220000000a00 */
[----:B-1----:R3:W5:Y:S01]  /*00e0*/  LDG.E R14, desc[UR8][R8.64] ;  /* 0x00000008080e7981 */ /* 0x002762000c1e1900 */
[----:B--2---:R-:W-:-:S06]  /*00f0*/  IMAD.WIDE R10, R0, 0x4, R10 ;  /* 0x00000004000a7825 */ /* 0x004fcc00078e020a */
[----:B------:R1:W2:Y:S01]  /*0100*/  LDG.E R11, desc[UR8][R10.64] ;  /* 0x000000080a0b7981 */ /* 0x0002a2000c1e1900 */
[----:B------:R-:W-:Y:S02]  /*0110*/  ISETP.GT.U32.AND P0, PT, R2, 0x2, PT ;  /* 0x000000020200780c */ /* 0x000fe40003f04070 */
[----:B------:R-:W-:Y:S02]  /*0120*/  MOV R12, 0x400 ;  /* 0x00000400000c7802 */ /* 0x000fe40000000f00 */
[----:B------:R-:W-:-:S03]  /*0130*/  ISETP.GT.AND P1, PT, R0, 0x2, PT ;  /* 0x000000020000780c */ /* 0x000fc60003f24270 */
[----:B------:R-:W-:-:S06]  /*0140*/  VIADD R15, R12, 0x1000 ;  /* 0x000010000c0f7836 */ /* 0x000fcc0000000000 */
[----:B------:R-:W-:Y:S01]  /*0150*/  @!P0 VIADD R13, R12, 0x2000 ;  /* 0x000020000c0d8836 */ /* 0x000fe20000000000 */
[C---:B---3--:R-:W-:Y:S02]  /*0160*/  LEA R9, R16.reuse, R15, 0x18 ;  /* 0x0000000f10097211 */ /* 0x048fe400078ec0ff */
[C---:B------:R-:W-:Y:S02]  /*0170*/  LEA R17, R16.reuse, R12, 0x18 ;  /* 0x0000000c10117211 */ /* 0x040fe400078ec0ff */
[----:B------:R-:W-:Y:S01]  /*0180*/  @!P0 LEA R13, R16, R13, 0x18 ;  /* 0x0000000d100d8211 */ /* 0x000fe200078ec0ff */
[----:B----4-:R-:W-:-:S04]  /*0190*/  IMAD.WIDE R4, R0, 0x4, R4 ;  /* 0x0000000400047825 */ /* 0x010fc800078e0204 */
[C---:B------:R-:W-:Y:S02]  /*01a0*/  @!P0 IMAD R13, R2.reuse, 0x4, R13 ;  /* 0x00000004020d8824 */ /* 0x040fe400078e020d */
[----:B------:R-:W-:Y:S02]  /*01b0*/  IMAD R9, R2, 0x4, R9 ;  /* 0x0000000402097824 */ /* 0x000fe400078e0209 */
[----:B0-----:R-:W-:Y:S01]  /*01c0*/  IMAD.WIDE R6, R0, 0x4, R6 ;  /* 0x0000000400067825 */ /* 0x001fe200078e0206 */
[----:B------:R-:W-:Y:S03]  /*01d0*/  @!P0 STS [R13], RZ ;  /* 0x000000ff0d008388 */ /* 0x000fe60000000800 */
[----:B------:R-:W-:Y:S01]  /*01e0*/  IMAD R8, R2, 0x4, R17 ;  /* 0x0000000402087824 */ /* 0x000fe200078e0211 */
[----:B------:R-:W-:Y:S04]  /*01f0*/  @!P1 STG.E desc[UR8][R4.64], RZ ;  /* 0x000000ff04009986 */ /* 0x000fe8000c101908 */
[----:B------:R-:W-:Y:S01]  /*0200*/  @!P1 STG.E desc[UR8][R6.64], RZ ;  /* 0x000000ff06009986 */ /* 0x000fe2000c101908 */
[----:B-1----:R-:W-:Y:S01]  /*0210*/  VIADD R10, R12, 0x200c ;  /* 0x0000200c0c0a7836 */ /* 0x002fe20000000000 */
[----:B------:R-:W-:Y:S02]  /*0220*/  BSSY.RECONVERGENT B0, `(.L_x_0) ;  /* 0x0000010000007945 */ /* 0x000fe40003800200 */
[----:B-----5:R-:W-:Y:S04]  /*0230*/  STS [R9], R14 ;  /* 0x0000000e09007388 */ /* 0x020fe80000000800 */
[----:B--2---:R-:W-:Y:S01]  /*0240*/  STS [R8], R11 ;  /* 0x0000000b08007388 */ /* 0x004fe20000000800 */
[----:B------:R-:W-:Y:S06]  /*0250*/  BAR.SYNC.DEFER_BLOCKING 0x0 ;  /* 0x0000000000007b1d */ /* 0x000fec0000010000 */
[----:B------:R-:W0:Y:S02]  /*0260*/  LDS R15, [R9] ;  /* 0x00000000090f7984 */ /* 0x000e240000000800 */
[----:B0-----:R-:W-:-:S02]  /*0270*/  ISETP.NE.AND P0, PT, R15, RZ, PT ;  /* 0x000000ff0f00720c */ /* 0x001fc40003f05270 */
[----:B------:R-:W-:-:S05]  /*0280*/  LEA R15, R16, R10, 0x18 ;  /* 0x0000000a100f7211 */ /* 0x000fca00078ec0ff */
[----:B------:R-:W-:-:S06]  /*0290*/  IMAD R10, R2, 0x4, R15 ;  /* 0x00000004020a7824 */ /* 0x000fcc00078e020f */
[----:B------:R-:W-:Y:S05]  /*02a0*/  @P0 BRA `(.L_x_1) ;  /* 0x0000000000180947 */ /* 0x000fea0003800000 */
[----:B------:R-:W0:Y:S01]  /*02b0*/  LDS R11, [R8] ;  /* 0x00000000080b7984 */ /* 0x000e220000000800 */
[----:B------:R-:W-:-:S05]  /*02c0*/  VIADD R13, R12, 0x2000 ;  /* 0x000020000c0d7836 */ /* 0x000fca0000000000 */
[----:B------:R-:W-:Y:S01]  /*02d0*/  LEA R13, R16, R13, 0x18 ;  /* 0x0000000d100d7211 */ /* 0x000fe200078ec0ff */
[----:B0-----:R0:W-:Y:S04]  /*02e0*/  STS [R10], R11 ;  /* 0x0000000b0a007388 */ /* 0x0011e80000000800 */
[----:B------:R0:W-:Y:S01]  /*02f0*/  ATOMS.POPC.INC.32 RZ, [R13+URZ] ;  /* 0x000000000dff7f8c */ /* 0x0001e2000d8000ff */
[----:B------:R-:W-:Y:S05]  /*0300*/  BRA `(.L_x_2) ;  /* 0x0000000000047947 */ /* 0x000fea0003800000 */
.L_x_1:
[----:B------:R1:W-:Y:S02]  /*0310*/  STS [R10], RZ ;  /* 0x000000ff0a007388 */ /* 0x0003e40000000800 */
.L_x_2:
[----:B------:R-:W-:Y:S05]  /*0320*/  BSYNC.RECONVERGENT B0 ;  /* 0x0000000000007941 */ /* 0x000fea0003800200 */
.L_x_0:
[----:B------:R-:W-:Y:S01]  /*0330*/  BAR.SYNC.DEFER_BLOCKING 0x0 ;  /* 0x0000000000007b1d */ /* 0x000fe20000010000 */
[----:B------:R-:W-:-:S13]  /*0340*/  ISETP.GE.U32.AND P0, PT, R3, 0x2, PT ;  /* 0x000000020300780c */ /* 0x000fda0003f06070 */
[----:B------:R-:W-:Y:S05]  /*0350*/  @!P0 BRA `(.L_x_3) ;  /* 0x0000000000308947 */ /* 0x000fea0003800000 */
[----:B0-----:R-:W-:-:S07]  /*0360*/  IMAD.MOV.U32 R11, RZ, RZ, R3 ;  /* 0x000000ffff0b7224 */ /* 0x001fce00078e0003 */
.L_x_4:
[----:B------:R-:W-:-:S04]  /*0370*/  SHF.R.U32.HI R15, RZ, 0x1, R11 ;  /* 0x00000001ff0f7819 */ /* 0x000fc8000001160b */
[----:B------:R-:W-:-:S13]  /*0380*/  ISETP.GE.U32.AND P0, PT, R2, R15, PT ;  /* 0x0000000f0200720c */ /* 0x000fda0003f06070 */
[----:B------:R-:W-:Y:S01]  /*0390*/  @!P0 IMAD R12, R15, 0x4, R10 ;  /* 0x000000040f0c8824 */ /* 0x000fe200078e020a */
[----:B------:R-:W-:Y:S05]  /*03a0*/  @!P0 LDS R13, [R10] ;  /* 0x000000000a0d8984 */ /* 0x000fea0000000800 */
[----:B------:R-:W0:Y:S02]  /*03b0*/  @!P0 LDS R12, [R12] ;  /* 0x000000000c0c8984 */ /* 0x000e240000000800 */
[----:B0-----:R-:W-:-:S05]  /*03c0*/  @!P0 FADD R13, R12, R13 ;  /* 0x0000000d0c0d8221 */ /* 0x001fca0000000000 */
[----:B------:R2:W-:Y:S01]  /*03d0*/  @!P0 STS [R10], R13 ;  /* 0x0000000d0a008388 */ /* 0x0005e20000000800 */
[----:B------:R-:W-:Y:S01]  /*03e0*/  BAR.SYNC.DEFER_BLOCKING 0x0 ;  /* 0x0000000000007b1d */ /* 0x000fe20000010000 */
[----:B------:R-:W-:Y:S01]  /*03f0*/  ISETP.GT.U32.AND P0, PT, R11, 0x3, PT ;  /* 0x000000030b00780c */ /* 0x000fe20003f04070 */
[----:B------:R-:W-:-:S12]  /*0400*/  IMAD.MOV.U32 R11, RZ, RZ, R15 ;  /* 0x000000ffff0b7224 */ /* 0x000fd800078e000f */
[----:B--2---:R-:W-:Y:S05]  /*0410*/  @P0 BRA `(.L_x_4) ;  /* 0xfffffffc00d40947 */ /* 0x004fea000383ffff */
.L_x_3:
[----:B0-----:R-:W0:Y:S01]  /*0420*/  LDS R11, [R9] ;  /* 0x00000000090b7984 */ /* 0x001e220000000800 */
[----:B------:R-:W-:Y:S01]  /*0430*/  ISETP.NE.AND P0, PT, R2, RZ, PT ;  /* 0x000000ff0200720c */ /* 0x000fe20003f05270 */
[----:B------:R-:W-:Y:S01]  /*0440*/  BSSY.RECONVERGENT B0, `(.L_x_5) ;  /* 0x000000f000007945 */ /* 0x000fe20003800200 */
[----:B------:R-:W-:Y:S02]  /*0450*/  ISETP.GE.U32.AND P2, PT, R3, 0x2, PT ;  /* 0x000000020300780c */ /* 0x000fe40003f46070 */
[----:B0-----:R-:W-:-:S09]  /*0460*/  ISETP.NE.AND P1, PT, R11, 0x1, PT ;  /* 0x000000010b00780c */ /* 0x001fd20003f25270 */
[----:B------:R-:W-:Y:S05]  /*0470*/  @P0 BRA `(.L_x_6) ;  /* 0x00000000002c0947 */ /* 0x000fea0003800000 */
[----:B------:R-:W0:Y:S02]  /*0480*/  LDC.64 R12, c[0x0][0x390] ;  /* 0x0000e400ff0c7b82 */ /* 0x000e240000000a00 */
[----:B0-----:R-:W2:Y:S06]  /*0490*/  LDG.E R16, desc[UR8][R12.64] ;  /* 0x000000080c107981 */ /* 0x001eac000c1e1900 */
[----:B------:R-:W0:Y:S01]  /*04a0*/  S2UR UR5, SR_CgaCtaId ;  /* 0x00000000000579c3 */ /* 0x000e220000008800 */
[----:B------:R-:W-:-:S07]  /*04b0*/  UMOV UR4, 0x400 ;  /* 0x0000040000047882 */ /* 0x000fce0000000000 */
[----:B------:R-:W3:Y:S01]  /*04c0*/  LDC.64 R14, c[0x0][0x398] ;  /* 0x0000e600ff0e7b82 */ /* 0x000ee20000000a00 */
[----:B0-----:R-:W-:-:S09]  /*04d0*/  ULEA UR4, UR5, UR4, 0x18 ;  /* 0x0000000405047291 */ /* 0x001fd2000f8ec0ff */
[----:B------:R-:W2:Y:S04]  /*04e0*/  LDS R11, [UR4+0x200c] ;  /* 0x00200c04ff0b7984 */ /* 0x000ea80008000800 */
[----:B------:R-:W3:Y:S01]  /*04f0*/  LDS R17, [UR4+0x2000] ;  /* 0x00200004ff117984 */ /* 0x000ee20008000800 */
[----:B--2---:R-:W-:-:S05]  /*0500*/  FADD R11, R11, R16 ;  /* 0x000000100b0b7221 */ /* 0x004fca0000000000 */
[----:B------:R0:W-:Y:S04]  /*0510*/  STG.E desc[UR8][R12.64], R11 ;  /* 0x0000000b0c007986 */ /* 0x0001e8000c101908 */
[----:B---3--:R0:W-:Y:S02]  /*0520*/  REDG.E.ADD.STRONG.GPU desc[UR8][R14.64], R17 ;  /* 0x000000110e00798e */ /* 0x0081e4000c12e108 */
.L_x_6:
[----:B------:R-:W-:Y:S05]  /*0530*/  BSYNC.RECONVERGENT B0 ;  /* 0x0000000000007941 */ /* 0x000fea0003800200 */
.L_x_5:
[----:B------:R2:W-:Y:S01]  /*0540*/  @P1 STS [R10], RZ ;  /* 0x000000ff0a001388 */ /* 0x0005e20000000800 */
[----:B------:R-:W-:Y:S04]  /*0550*/  BSSY.RECONVERGENT B0, `(.L_x_7) ;  /* 0x0000009000007945 */ /* 0x000fe80003800200 */
[----:B------:R-:W-:Y:S05]  /*0560*/  @P1 BRA `(.L_x_8) ;  /* 0x00000000001c1947 */ /* 0x000fea0003800000 */
[----:B0-----:R-:W0:Y:S01]  /*0570*/  LDS R11, [R8] ;  /* 0x00000000080b7984 */ /* 0x001e220000000800 */
[----:B------:R-:W3:Y:S01]  /*0580*/  S2UR UR5, SR_CgaCtaId ;  /* 0x00000000000579c3 */ /* 0x000ee20000008800 */
[----:B------:R-:W-:Y:S02]  /*0590*/  UMOV UR4, 0x400 ;  /* 0x0000040000047882 */ /* 0x000fe40000000000 */
[----:B------:R-:W-:-:S04]  /*05a0*/  UIADD3 UR4, UPT, UPT, UR4, 0x2000, URZ ;  /* 0x0000200004047890 */ /* 0x000fc8000fffe0ff */
[----:B---3--:R-:W-:Y:S01]  /*05b0*/  ULEA UR4, UR5, UR4, 0x18 ;  /* 0x0000000405047291 */ /* 0x008fe2000f8ec0ff */
[----:B0-----:R3:W-:Y:S08]  /*05c0*/  STS [R10], R11 ;  /* 0x0000000b0a007388 */ /* 0x0017f00000000800 */
[----:B------:R-:W-:Y:S03]  /*05d0*/  ATOMS.POPC.INC.32 RZ, [UR4+0x4] ;  /* 0x00000400ffff7f8c */ /* 0x000fe6000d800004 */
.L_x_8:
[----:B------:R-:W-:Y:S05]  /*05e0*/  BSYNC.RECONVERGENT B0 ;  /* 0x0000000000007941 */ /* 0x000fea0003800200 */
.L_x_7:
[----:B------:R-:W-:Y:S06]  /*05f0*/  BAR.SYNC.DEFER_BLOCKING 0x0 ;  /* 0x0000000000007b1d */ /* 0x000fec0000010000 */
[----:B------:R-:W-:Y:S05]  /*0600*/  @!P2 BRA `(.L_x_9) ;  /* 0x000000000030a947 */ /* 0x000fea0003800000 */
[----:B0--3--:R-:W-:-:S07]  /*0610*/  IMAD.MOV.U32 R11, RZ, RZ, R3 ;  /* 0x000000ffff0b7224 */ /* 0x009fce00078e0003 */
.L_x_10:
        /* <DEDUP_REMOVED lines=10> */
[----:B----4-:R-:W-:Y:S05]  /*06c0*/  @P0 BRA `(.L_x_10) ;  /* 0xfffffffc00d40947 */ /* 0x010fea000383ffff */
.L_x_9:
[----:B------:R-:W4:Y:S01]  /*06d0*/  LDS R9, [R9] ;  /* 0x0000000009097984 */ /* 0x000f220000000800 */
[----:B------:R-:W5:Y:S01]  /*06e0*/  LDCU.64 UR6, c[0x0][0x398] ;  /* 0x00007300ff0677ac */ /* 0x000f620008000a00 */
[C---:B------:R-:W-:Y:S01]  /*06f0*/  ISETP.NE.AND P3, PT, R2.reuse, RZ, PT ;  /* 0x000000ff0200720c */ /* 0x040fe20003f65270 */
[----:B------:R-:W-:Y:S01]  /*0700*/  BSSY.RECONVERGENT B0, `(.L_x_11) ;  /* 0x0000017000007945 */ /* 0x000fe20003800200 */
[----:B------:R-:W-:Y:S01]  /*0710*/  ISETP.GE.U32.AND P4, PT, R3, 0x2, PT ;  /* 0x000000020300780c */ /* 0x000fe20003f86070 */
[----:B------:R-:W-:Y:S01]  /*0720*/  UMOV UR4, 0x4 ;  /* 0x0000000400047882 */ /* 0x000fe20000000000 */
[----:B------:R-:W-:Y:S01]  /*0730*/  UMOV UR5, 0x0 ;  /* 0x0000000000057882 */ /* 0x000fe20000000000 */
[----:B------:R-:W-:Y:S02]  /*0740*/  ISETP.NE.AND P1, PT, R2, RZ, PT ;  /* 0x000000ff0200720c */ /* 0x000fe40003f25270 */
[----:B------:R-:W-:Y:S01]  /*0750*/  ISETP.GT.AND P0, PT, R0, 0x2, PT ;  /* 0x000000020000780c */ /* 0x000fe20003f04270 */
[----:B-----5:R-:W-:-:S04]  /*0760*/  UIMAD.WIDE.U32 UR4, UR6, 0x1, UR4 ;  /* 0x00000001060478a5 */ /* 0x020fc8000f8e0004 */
[----:B------:R-:W-:Y:S02]  /*0770*/  UIADD3 UR6, UPT, UPT, UR5, UR7, URZ ;  /* 0x0000000705067290 */ /* 0x000fe4000fffe0ff */
[----:B0-----:R-:W-:Y:S02]  /*0780*/  IMAD.U32 R13, RZ, RZ, UR5 ;  /* 0x00000005ff0d7e24 */ /* 0x001fe4000f8e00ff */
[----:B------:R-:W-:Y:S02]  /*0790*/  IMAD.U32 R12, RZ, RZ, UR4 ;  /* 0x00000004ff0c7e24 */ /* 0x000fe4000f8e00ff */
[----:B------:R-:W-:Y:S01]  /*07a0*/  IMAD.U32 R13, RZ, RZ, UR6 ;  /* 0x00000006ff0d7e24 */ /* 0x000fe2000f8e00ff */
[----:B----4-:R-:W-:Y:S01]  /*07b0*/  ISETP.NE.AND P2, PT, R9, 0x2, PT ;  /* 0x000000020900780c */ /* 0x010fe20003f45270 */
[----:B------:R-:W-:-:S12]  /*07c0*/  @P3 BRA `(.L_x_12) ;  /* 0x0000000000283947 */ /* 0x000fd80003800000 */
[----:B------:R-:W0:Y:S02]  /*07d0*/  LDC.64 R14, c[0x0][0x390] ;  /* 0x0000e400ff0e7b82 */ /* 0x000e240000000a00 */
[----:B0-----:R-:W4:Y:S06]  /*07e0*/  LDG.E R16, desc[UR8][R14.64+0x4] ;  /* 0x000004080e107981 */ /* 0x001f2c000c1e1900 */
[----:B------:R-:W0:Y:S01]  /*07f0*/  S2UR UR5, SR_CgaCtaId ;  /* 0x00000000000579c3 */ /* 0x000e220000008800 */
[----:B------:R-:W-:Y:S02]  /*0800*/  UMOV UR4, 0x400 ;  /* 0x0000040000047882 */ /* 0x000fe40000000000 */
[----:B0-----:R-:W-:-:S09]  /*0810*/  ULEA UR4, UR5, UR4, 0x18 ;  /* 0x0000000405047291 */ /* 0x001fd2000f8ec0ff */
[----:B------:R-:W4:Y:S04]  /*0820*/  LDS R9, [UR4+0x200c] ;  /* 0x00200c04ff097984 */ /* 0x000f280008000800 */
[----:B---3--:R-:W0:Y:S01]  /*0830*/  LDS R11, [UR4+0x2004] ;  /* 0x00200404ff0b7984 */ /* 0x008e220008000800 */
[----:B----4-:R-:W-:-:S05]  /*0840*/  FADD R9, R9, R16 ;  /* 0x0000001009097221 */ /* 0x010fca0000000000 */
[----:B------:R4:W-:Y:S04]  /*0850*/  STG.E desc[UR8][R14.64+0x4], R9 ;  /* 0x000004090e007986 */ /* 0x0009e8000c101908 */
[----:B0-----:R4:W-:Y:S02]  /*0860*/  REDG.E.ADD.STRONG.GPU desc[UR8][R12.64], R11 ;  /* 0x0000000b0c00798e */ /* 0x0019e4000c12e108 */
.L_x_12:
[----:B------:R-:W-:Y:S05]  /*0870*/  BSYNC.RECONVERGENT B0 ;  /* 0x0000000000007941 */ /* 0x000fea0003800200 */
.L_x_11:
[----:B------:R0:W-:Y:S01]  /*0880*/  @P2 STS [R10], RZ ;  /* 0x000000ff0a002388 */ /* 0x0001e20000000800 */
[----:B------:R-:W-:Y:S04]  /*0890*/  BSSY.RECONVERGENT B0, `(.L_x_13) ;  /* 0x0000009000007945 */ /* 0x000fe80003800200 */
[----:B------:R-:W-:Y:S05]  /*08a0*/  @P2 BRA `(.L_x_14) ;  /* 0x00000000001c2947 */ /* 0x000fea0003800000 */
[----:B----4-:R-:W4:Y:S01]  /*08b0*/  LDS R9, [R8] ;  /* 0x0000000008097984 */ /* 0x010f220000000800 */
[----:B------:R-:W5:Y:S01]  /*08c0*/  S2UR UR5, SR_CgaCtaId ;  /* 0x00000000000579c3 */ /* 0x000f620000008800 */
[----:B------:R-:W-:Y:S02]  /*08d0*/  UMOV UR4, 0x400 ;  /* 0x0000040000047882 */ /* 0x000fe40000000000 */
[----:B------:R-:W-:-:S04]  /*08e0*/  UIADD3 UR4, UPT, UPT, UR4, 0x2000, URZ ;  /* 0x0000200004047890 */ /* 0x000fc8000fffe0ff */
[----:B-----5:R-:W-:Y:S01]  /*08f0*/  ULEA UR4, UR5, UR4, 0x18 ;  /* 0x0000000405047291 */ /* 0x020fe2000f8ec0ff */
[----:B----4-:R4:W-:Y:S08]  /*0900*/  STS [R10], R9 ;  /* 0x000000090a007388 */ /* 0x0109f00000000800 */
[----:B------:R-:W-:Y:S03]  /*0910*/  ATOMS.POPC.INC.32 RZ, [UR4+0x8] ;  /* 0x00000800ffff7f8c */ /* 0x000fe6000d800004 */
.L_x_14:
[----:B------:R-:W-:Y:S05]  /*0920*/  BSYNC.RECONVERGENT B0 ;  /* 0x0000000000007941 */ /* 0x000fea0003800200 */
.L_x_13:
[----:B------:R-:W-:Y:S06]  /*0930*/  BAR.SYNC.DEFER_BLOCKING 0x0 ;  /* 0x0000000000007b1d */ /* 0x000fec0000010000 */
[----:B------:R-:W-:Y:S05]  /*0940*/  @!P4 BRA `(.L_x_15) ;  /* 0x00000000002cc947 */ /* 0x000fea0003800000 */
.L_x_16:
[----:B---34-:R-:W-:-:S04]  /*0950*/  SHF.R.U32.HI R11, RZ, 0x1, R3 ;  /* 0x00000001ff0b7819 */ /* 0x018fc80000011603 */
[----:B------:R-:W-:-:S13]  /*0960*/  ISETP.GE.U32.AND P2, PT, R2, R11, PT ;  /* 0x0000000b0200720c */ /* 0x000fda0003f46070 */
[----:B------:R-:W-:Y:S01]  /*0970*/  @!P2 IMAD R8, R11, 0x4, R10 ;  /* 0x000000040b08a824 */ /* 0x000fe200078e020a */
[----:B------:R-:W-:Y:S05]  /*0980*/  @!P2 LDS R9, [R10] ;  /* 0x000000000a09a984 */ /* 0x000fea0000000800 */
[----:B------:R-:W3:Y:S02]  /*0990*/  @!P2 LDS R8, [R8] ;  /* 0x000000000808a984 */ /* 0x000ee40000000800 */
[----:B---3--:R-:W-:-:S05]  /*09a0*/  @!P2 FADD R9, R8, R9 ;  /* 0x000000090809a221 */ /* 0x008fca0000000000 */
[----:B------:R3:W-:Y:S01]  /*09b0*/  @!P2 STS [R10], R9 ;  /* 0x000000090a00a388 */ /* 0x0007e20000000800 */
[----:B------:R-:W-:Y:S01]  /*09c0*/  BAR.SYNC.DEFER_BLOCKING 0x0 ;  /* 0x0000000000007b1d */ /* 0x000fe20000010000 */
[----:B------:R-:W-:Y:S01]  /*09d0*/  ISETP.GT.U32.AND P2, PT, R3, 0x3, PT ;  /* 0x000000030300780c */ /* 0x000fe20003f44070 */
[----:B------:R-:W-:-:S12]  /*09e0*/  IMAD.MOV.U32 R3, RZ, RZ, R11 ;  /* 0x000000ffff037224 */ /* 0x000fd800078e000b */
[----:B---3--:R-:W-:Y:S05]  /*09f0*/  @P2 BRA `(.L_x_16) ;  /* 0xfffffffc00d42947 */ /* 0x008fea000383ffff */
.L_x_15:
[----:B------:R-:W-:Y:S04]  /*0a00*/  BSSY.RECONVERGENT B0, `(.L_x_17) ;  /* 0x000000b000007945 */ /* 0x000fe80003800200 */
[----:B------:R-:W-:Y:S05]  /*0a10*/  @P1 BRA `(.L_x_18) ;  /* 0x0000000000241947 */ /* 0x000fea0003800000 */
[----:B------:R-:W5:Y:S02]  /*0a20*/  LDC.64 R2, c[0x0][0x390] ;  /* 0x0000e400ff027b82 */ /* 0x000f640000000a00 */
[----:B-----5:R-:W5:Y:S06]  /*0a30*/  LDG.E R8, desc[UR8][R2.64+0x8] ;  /* 0x0000080802087981 */ /* 0x020f6c000c1e1900 */
[----:B------:R-:W0:Y:S01]  /*0a40*/  S2UR UR5, SR_CgaCtaId ;  /* 0x00000000000579c3 */ /* 0x000e220000008800 */
[----:B------:R-:W-:Y:S02]  /*0a50*/  UMOV UR4, 0x400 ;  /* 0x0000040000047882 */ /* 0x000fe40000000000 */
[----:B0-----:R-:W-:-:S09]  /*0a60*/  ULEA UR4, UR5, UR4, 0x18 ;  /* 0x0000000405047291 */ /* 0x001fd2000f8ec0ff */
[----:B-1234-:R-:W5:Y:S02]  /*0a70*/  LDS.64 R10, [UR4+0x2008] ;  /* 0x00200804ff0a7984 */ /* 0x01ef640008000a00 */
[----:B-----5:R-:W-:-:S05]  /*0a80*/  FADD R9, R11, R8 ;  /* 0x000000080b097221 */ /* 0x020fca0000000000 */
[----:B------:R0:W-:Y:S04]  /*0a90*/  STG.E desc[UR8][R2.64+0x8], R9 ;  /* 0x0000080902007986 */ /* 0x0001e8000c101908 */
[----:B------:R0:W-:Y:S02]  /*0aa0*/  REDG.E.ADD.STRONG.GPU desc[UR8][R12.64+0x4], R10 ;  /* 0x0000040a0c00798e */ /* 0x0001e4000c12e108 */
.L_x_18:
[----:B------:R-:W-:Y:S05]  /*0ab0*/  BSYNC.RECONVERGENT B0 ;  /* 0x0000000000007941 */ /* 0x000fea0003800200 */
.L_x_17:
[----:B------:R-:W-:Y:S06]  /*0ac0*/  BAR.SYNC.DEFER_BLOCKING 0x0 ;  /* 0x0000000000007b1d */ /* 0x000fec0000010000 */
[----:B------:R-:W-:Y:S05]  /*0ad0*/  @P0 EXIT ;  /* 0x000000000000094d */ /* 0x000fea0003800000 */
[----:B------:R-:W5:Y:S02]  /*0ae0*/  LDG.E R6, desc[UR8][R6.64] ;  /* 0x0000000806067981 */ /* 0x000f64000c1e1900 */
[----:B-----5:R-:W-:-:S13]  /*0af0*/  ISETP.NE.AND P0, PT, R6, RZ, PT ;  /* 0x000000ff0600720c */ /* 0x020fda0003f05270 */
[----:B------:R-:W-:Y:S05]  /*0b00*/  @P0 BRA `(.L_x_19) ;  /* 0x0000000000740947 */ /* 0x000fea0003800000 */
[----:B0-----:R-:W0:Y:S02]  /*0b10*/  LDC.64 R2, c[0x0][0x3a0] ;  /* 0x0000e800ff027b82 */ /* 0x001e240000000a00 */
[----:B0-----:R-:W-:-:S05]  /*0b20*/  IMAD.WIDE R2, R0, 0x30, R2 ;  /* 0x0000003000027825 */ /* 0x001fca00078e0202 */
[----:B-1234-:R-:W2:Y:S04]  /*0b30*/  LDG.E.64 R10, desc[UR8][R2.64] ;  /* 0x00000008020a7981 */ /* 0x01eea8000c1e1b00 */
[----:B------:R-:W3:Y:S04]  /*0b40*/  LDG.E.64 R6, desc[UR8][R2.64+0x10] ;  /* 0x0000100802067981 */ /* 0x000ee8000c1e1b00 */
[----:B------:R-:W4:Y:S01]  /*0b50*/  LDG.E.64 R8, desc[UR8][R2.64+0x8] ;  /* 0x0000080802087981 */ /* 0x000f22000c1e1b00 */
[----:B------:R-:W-:Y:S01]  /*0b60*/  IMAD.MOV.U32 R15, RZ, RZ, 0x447a0000 ;  /* 0x447a0000ff0f7424 */ /* 0x000fe200078e00ff */
[----:B--2---:R-:W-:Y:S01]  /*0b70*/  SHF.R.U32.HI R0, RZ, 0x2, R11 ;  /* 0x00000002ff007819 */ /* 0x004fe2000001160b */
[----:B------:R-:W-:-:S03]  /*0b80*/  VIADD R10, R10, 0x587c5 ;  /* 0x000587c50a0a7836 */ /* 0x000fc60000000000 */
[----:B------:R-:W-:Y:S01]  /*0b90*/  LOP3.LUT R0, R0, R11, RZ, 0x3c, !PT ;  /* 0x0000000b00007212 */ /* 0x000fe200078e3cff */
[----:B---3--:R-:W-:Y:S02]  /*0ba0*/  IMAD.SHL.U32 R11, R7, 0x10, RZ ;  /* 0x00000010070b7824 */ /* 0x008fe400078e00ff */
[----:B----4-:R-:W-:Y:S02]  /*0bb0*/  IMAD.MOV.U32 R14, RZ, RZ, R9 ;  /* 0x000000ffff0e7224 */ /* 0x010fe400078e0009 */
[----:B------:R-:W-:-:S05]  /*0bc0*/  IMAD.SHL.U32 R12, R0, 0x2, RZ ;  /* 0x00000002000c7824 */ /* 0x000fca00078e00ff */
[----:B------:R-:W-:Y:S01]  /*0bd0*/  LOP3.LUT R12, R0, R12, R11, 0x96, !PT ;  /* 0x0000000c000c7212 */ /* 0x000fe200078e960b */
[----:B------:R-:W-:-:S03]  /*0be0*/  IMAD.MOV.U32 R11, RZ, RZ, 0x2f800000 ;  /* 0x2f800000ff0b7424 */ /* 0x000fc600078e00ff */
[----:B------:R-:W-:Y:S01]  /*0bf0*/  LOP3.LUT R13, R12, R7, RZ, 0x3c, !PT ;  /* 0x000000070c0d7212 */ /* 0x000fe200078e3cff */
[----:B------:R-:W-:-:S04]  /*0c00*/  IMAD.MOV.U32 R12, RZ, RZ, R7 ;  /* 0x000000ffff0c7224 */ /* 0x000fc800078e0007 */
[----:B------:R-:W-:Y:S01]  /*0c10*/  IMAD.IADD R0, R13, 0x1, R10 ;  /* 0x000000010d007824 */ /* 0x000fe200078e020a */
[----:B------:R-:W-:Y:S04]  /*0c20*/  STG.E.64 desc[UR8][R2.64+0x10], R12 ;  /* 0x0000100c02007986 */ /* 0x000fe8000c101b08 */
[----:B------:R-:W-:-:S05]  /*0c30*/  I2FP.F32.U32 R0, R0 ;  /* 0x0000000000007245 */ /* 0x000fca0000201000 */
[----:B------:R-:W-:Y:S01]  /*0c40*/  FFMA R0, R0, R11, 1.1641532182693481445e-10 ;  /* 0x2f00000000007423 */ /* 0x000fe2000000000b */
[----:B------:R-:W-:-:S03]  /*0c50*/  IMAD.MOV.U32 R11, RZ, RZ, R8 ;  /* 0x000000ffff0b7224 */ /* 0x000fc600078e0008 */
[----:B------:R-:W-:Y:S01]  /*0c60*/  FFMA R0, R0, R15, -500 ;  /* 0xc3fa000000007423 */ /* 0x000fe2000000000f */
[----:B------:R-:W-:Y:S01]  /*0c70*/  IMAD.MOV.U32 R15, RZ, RZ, R6 ;  /* 0x000000ffff0f7224 */ /* 0x000fe200078e0006 */
[----:B------:R-:W-:Y:S04]  /*0c80*/  STG.E.64 desc[UR8][R2.64], R10 ;  /* 0x0000000a02007986 */ /* 0x000fe8000c101b08 */
[----:B------:R-:W0:Y:S01]  /*0c90*/  F2I.TRUNC.NTZ R0, R0 ;  /* 0x0000000000007305 */ /* 0x000e22000020f100 */
[----:B------:R-:W-:Y:S01]  /*0ca0*/  STG.E.64 desc[UR8][R2.64+0x8], R14 ;  /* 0x0000080e02007986 */ /* 0x000fe2000c101b08 */
[----:B0-----:R-:W-:-:S05]  /*0cb0*/  I2FP.F32.S32 R7, R0 ;  /* 0x0000000000077245 */ /* 0x001fca0000201400 */
[----:B------:R-:W-:Y:S01]  /*0cc0*/  STG.E desc[UR8][R4.64], R7 ;  /* 0x0000000704007986 */ /* 0x000fe2000c101908 */
[----:B------:R-:W-:Y:S05]  /*0cd0*/  EXIT ;  /* 0x000000000000794d */ /* 0x000fea0003800000 */
.L_x_19:
[----:B------:R-:W5:Y:S01]  /*0ce0*/  LDG.E R8, desc[UR8][R4.64] ;  /* 0x0000000804087981 */ /* 0x000f62000c1e1900 */
[----:B0-----:R-:W-:Y:S01]  /*0cf0*/  I2FP.F32.S32 R3, R6 ;  /* 0x0000000600037245 */ /* 0x001fe20000201400 */
[----:B------:R-:W-:Y:S03]  /*0d00*/  BSSY.RECONVERGENT B0, `(.L_x_20) ;  /* 0x000000c000007945 */ /* 0x000fe60003800200 */
[----:B------:R-:W0:Y:S02]  /*0d10*/  MUFU.RCP R0, R3 ;  /* 0x0000000300007308 */ /* 0x000e240000001000 */
[----:B0-----:R-:W-:-:S04]  /*0d20*/  FFMA R7, -R3, R0, 1 ;  /* 0x3f80000003077423 */ /* 0x001fc80000000100 */
[----:B------:R-:W-:Y:S02]  /*0d30*/  FFMA R0, R0, R7, R0 ;  /* 0x0000000700007223 */ /* 0x000fe40000000000 */
[----:B-----5:R-:W0:Y:S02]  /*0d40*/  FCHK P0, R8, R3 ;  /* 0x0000000308007302 */ /* 0x020e240000000000 */
[----:B------:R-:W-:-:S04]  /*0d50*/  FFMA R2, R0, R8, RZ ;  /* 0x0000000800027223 */ /* 0x000fc800000000ff */
[----:B------:R-:W-:-:S04]  /*0d60*/  FFMA R7, -R3, R2, R8 ;  /* 0x0000000203077223 */ /* 0x000fc80000000108 */
[----:B------:R-:W-:Y:S01]  /*0d70*/  FFMA R7, R0, R7, R2 ;  /* 0x0000000700077223 */ /* 0x000fe20000000002 */
[----:B0-----:R-:W-:Y:S06]  /*0d80*/  @!P0 BRA `(.L_x_21) ;  /* 0x00000000000c8947 */ /* 0x001fec0003800000 */
[----:B------:R-:W-:-:S07]  /*0d90*/  MOV R2, 0xdb0 ;  /* 0x00000db000027802 */ /* 0x000fce0000000f00 */
[----:B-1234-:R-:W-:Y:S05]  /*0da0*/  CALL.REL.NOINC `($__internal_0_$__cuda_sm3x_div_rn_noftz_f32_slowpath) ;  /* 0x0000000000107944 */ /* 0x01efea0003c00000 */
[----:B------:R-:W-:-:S07]  /*0db0*/  IMAD.MOV.U32 R7, RZ, RZ, R0 ;  /* 0x000000ffff077224 */ /* 0x000fce00078e0000 */
.L_x_21:
[----:B------:R-:W-:Y:S05]  /*0dc0*/  BSYNC.RECONVERGENT B0 ;  /* 0x0000000000007941 */ /* 0x000fea0003800200 */
.L_x_20:
[----:B------:R-:W-:Y:S01]  /*0dd0*/  STG.E desc[UR8][R4.64], R7 ;  /* 0x0000000704007986 */ /* 0x000fe2000c101908 */
[----:B------:R-:W-:Y:S05]  /*0de0*/  EXIT ;  /* 0x000000000000794d */ /* 0x000fea0003800000 */
        .weak           $__internal_0_$__cuda_sm3x_div_rn_noftz_f32_slowpath
        .type           $__internal_0_$__cuda_sm3x_div_rn_noftz_f32_slowpath,@function
        .size           $__internal_0_$__cuda_sm3x_div_rn_noftz_f32_slowpath,(.L_x_44 - $__internal_0_$__cuda_sm3x_div_rn_noftz_f32_slowpath)
$__internal_0_$__cuda_sm3x_div_rn_noftz_f32_slowpath:
[--C-:B------:R-:W-:Y:S01]  /*0df0*/  SHF.R.U32.HI R6, RZ, 0x17, R3.reuse ;  /* 0x00000017ff067819 */ /* 0x100fe20000011603 */
[----:B------:R-:W-:Y:S01]  /*0e00*/  BSSY.RECONVERGENT B1, `(.L_x_22) ;  /* 0x0000064000017945 */ /* 0x000fe20003800200 */
[----:B------:R-:W-:Y:S01]  /*0e10*/  SHF.R.U32.HI R0, RZ, 0x17, R8 ;  /* 0x00000017ff007819 */ /* 0x000fe20000011608 */
[----:B------:R-:W-:Y:S01]  /*0e20*/  IMAD.MOV.U32 R9, RZ, RZ, R3 ;  /* 0x000000ffff097224 */ /* 0x000fe200078e0003 */
[----:B------:R-:W-:Y:S02]  /*0e30*/  LOP3.LUT R7, R6, 0xff, RZ, 0xc0, !PT ;  /* 0x000000ff06077812 */ /* 0x000fe400078ec0ff */
[----:B------:R-:W-:-:S03]  /*0e40*/  LOP3.LUT R6, R0, 0xff, RZ, 0xc0, !PT ;  /* 0x000000ff00067812 */ /* 0x000fc600078ec0ff */
[----:B------:R-:W-:Y:S02]  /*0e50*/  VIADD R12, R7, 0xffffffff ;  /* 0xffffffff070c7836 */ /* 0x000fe40000000000 */
[----:B------:R-:W-:-:S03]  /*0e60*/  VIADD R11, R6, 0xffffffff ;  /* 0xffffffff060b7836 */ /* 0x000fc60000000000 */
[----:B------:R-:W-:-:S04]  /*0e70*/  ISETP.GT.U32.AND P0, PT, R12, 0xfd, PT ;  /* 0x000000fd0c00780c */ /* 0x000fc80003f04070 */
[----:B------:R-:W-:-:S13]  /*0e80*/  ISETP.GT.U32.OR P0, PT, R11, 0xfd, P0 ;  /* 0x000000fd0b00780c */ /* 0x000fda0000704470 */
[----:B------:R-:W-:Y:S01]  /*0e90*/  @!P0 IMAD.MOV.U32 R10, RZ, RZ, RZ ;  /* 0x000000ffff0a8224 */ /* 0x000fe200078e00ff */
[----:B------:R-:W-:Y:S06]  /*0ea0*/  @!P0 BRA `(.L_x_23) ;  /* 0x0000000000608947 */ /* 0x000fec0003800000 */
[----:B------:R-:W-:Y:S01]  /*0eb0*/  FSETP.GTU.FTZ.AND P0, PT, |R8|, +INF , PT ;  /* 0x7f8000000800780b */ /* 0x000fe20003f1c200 */
[----:B------:R-:W-:Y:S01]  /*0ec0*/  IMAD.MOV.U32 R0, RZ, RZ, R8 ;  /* 0x000000ffff007224 */ /* 0x000fe200078e0008 */
[----:B------:R-:W-:-:S04]  /*0ed0*/  FSETP.GTU.FTZ.AND P1, PT, |R3|, +INF , PT ;  /* 0x7f8000000300780b */ /* 0x000fc80003f3c200 */
[----:B------:R-:W-:-:S13]  /*0ee0*/  PLOP3.LUT P0, PT, P0, P1, PT, 0xf8, 0x8f ;  /* 0x00000000008f781c */ /* 0x000fda0000703f70 */
[----:B------:R-:W-:Y:S05]  /*0ef0*/  @P0 BRA `(.L_x_24) ;  /* 0x00000004004c0947 */ /* 0x000fea0003800000 */
[----:B------:R-:W-:-:S13]  /*0f00*/  LOP3.LUT P0, RZ, R9, 0x7fffffff, R8, 0xc8, !PT ;  /* 0x7fffffff09ff7812 */ /* 0x000fda000780c808 */
[----:B------:R-:W-:Y:S05]  /*0f10*/  @!P0 BRA `(.L_x_25) ;  /* 0x00000004003c8947 */ /* 0x000fea0003800000 */
[C---:B------:R-:W-:Y:S02]  /*0f20*/  FSETP.NEU.FTZ.AND P2, PT, |R0|.reuse, +INF , PT ;  /* 0x7f8000000000780b */ /* 0x040fe40003f5d200 */
[----:B------:R-:W-:Y:S02]  /*0f30*/  FSETP.NEU.FTZ.AND P1, PT, |R3|, +INF , PT ;  /* 0x7f8000000300780b */ /* 0x000fe40003f3d200 */
[----:B------:R-:W-:-:S11]  /*0f40*/  FSETP.NEU.FTZ.AND P0, PT, |R0|, +INF , PT ;  /* 0x7f8000000000780b */ /* 0x000fd60003f1d200 */
[----:B------:R-:W-:Y:S05]  /*0f50*/  @!P1 BRA !P2, `(.L_x_25) ;  /* 0x00000004002c9947 */ /* 0x000fea0005000000 */
[----:B------:R-:W-:-:S04]  /*0f60*/  LOP3.LUT P2, RZ, R8, 0x7fffffff, RZ, 0xc0, !PT ;  /* 0x7fffffff08ff7812 */ /* 0x000fc8000784c0ff */
[----:B------:R-:W-:-:S13]  /*0f70*/  PLOP3.LUT P1, PT, P1, P2, PT, 0x2f, 0xf2 ;  /* 0x0000000000f2781c */ /* 0x000fda0000f24577 */
[----:B------:R-:W-:Y:S05]  /*0f80*/  @P1 BRA `(.L_x_26) ;  /* 0x0000000400181947 */ /* 0x000fea0003800000 */
[----:B------:R-:W-:-:S04]  /*0f90*/  LOP3.LUT P1, RZ, R9, 0x7fffffff, RZ, 0xc0, !PT ;  /* 0x7fffffff09ff7812 */ /* 0x000fc8000782c0ff */
[----:B------:R-:W-:-:S13]  /*0fa0*/  PLOP3.LUT P0, PT, P0, P1, PT, 0x2f, 0xf2 ;  /* 0x0000000000f2781c */ /* 0x000fda0000702577 */
[----:B------:R-:W-:Y:S05]  /*0fb0*/  @P0 BRA `(.L_x_27) ;  /* 0x0000000400000947 */ /* 0x000fea0003800000 */
[----:B------:R-:W-:Y:S02]  /*0fc0*/  ISETP.GE.AND P0, PT, R11, RZ, PT ;  /* 0x000000ff0b00720c */ /* 0x000fe40003f06270 */
[----:B------:R-:W-:-:S11]  /*0fd0*/  ISETP.GE.AND P1, PT, R12, RZ, PT ;  /* 0x000000ff0c00720c */ /* 0x000fd60003f26270 */
[----:B------:R-:W-:Y:S02]  /*0fe0*/  @P0 IMAD.MOV.U32 R10, RZ, RZ, RZ ;  /* 0x000000ffff0a0224 */ /* 0x000fe400078e00ff */
[----:B------:R-:W-:Y:S01]  /*0ff0*/  @!P0 FFMA R8, R0, 1.84467440737095516160e+19, RZ ;  /* 0x5f80000000088823 */ /* 0x000fe200000000ff */
[----:B------:R-:W-:Y:S02]  /*1000*/  @!P0 IMAD.MOV.U32 R10, RZ, RZ, -0x40 ;  /* 0xffffffc0ff0a8424 */ /* 0x000fe400078e00ff */
[----:B------:R-:W-:Y:S02]  /*1010*/  @!P1 FFMA R9, R3, 1.84467440737095516160e+19, RZ ;  /* 0x5f80000003099823 */ /* 0x000fe400000000ff */
[----:B------:R-:W-:-:S07]  /*1020*/  @!P1 VIADD R10, R10, 0x40 ;  /* 0x000000400a0a9836 */ /* 0x000fce0000000000 */
.L_x_23:
[----:B------:R-:W-:Y:S01]  /*1030*/  LEA R0, R7, 0xc0800000, 0x17 ;  /* 0xc080000007007811 */ /* 0x000fe200078eb8ff */
[----:B------:R-:W-:Y:S01]  /*1040*/  VIADD R6, R6, 0xffffff81 ;  /* 0xffffff8106067836 */ /* 0x000fe20000000000 */
[----:B------:R-:W-:Y:S03]  /*1050*/  BSSY.RECONVERGENT B2, `(.L_x_28) ;  /* 0x0000035000027945 */ /* 0x000fe60003800200 */
[----:B------:R-:W-:Y:S01]  /*1060*/  IMAD.IADD R9, R9, 0x1, -R0 ;  /* 0x0000000109097824 */ /* 0x000fe200078e0a00 */
[C---:B------:R-:W-:Y:S01]  /*1070*/  IADD3 R7, PT, PT, R6.reuse, 0x7f, -R7 ;  /* 0x0000007f06077810 */ /* 0x040fe20007ffe807 */
[----:B------:R-:W-:Y:S02]  /*1080*/  IMAD R0, R6, -0x800000, R8 ;  /* 0xff80000006007824 */ /* 0x000fe400078e0208 */
[----:B------:R-:W0:Y:S01]  /*1090*/  MUFU.RCP R3, R9 ;  /* 0x0000000900037308 */ /* 0x000e220000001000 */
[----:B------:R-:W-:Y:S01]  /*10a0*/  FADD.FTZ R11, -R9, -RZ ;  /* 0x800000ff090b7221 */ /* 0x000fe20000010100 */
[----:B------:R-:W-:-:S03]  /*10b0*/  IMAD.IADD R7, R7, 0x1, R10 ;  /* 0x0000000107077824 */ /* 0x000fc600078e020a */
[----:B0-----:R-:W-:-:S04]  /*10c0*/  FFMA R12, R3, R11, 1 ;  /* 0x3f800000030c7423 */ /* 0x001fc8000000000b */
[----:B------:R-:W-:-:S04]  /*10d0*/  FFMA R12, R3, R12, R3 ;  /* 0x0000000c030c7223 */ /* 0x000fc80000000003 */
[----:B------:R-:W-:-:S04]  /*10e0*/  FFMA R3, R0, R12, RZ ;  /* 0x0000000c00037223 */ /* 0x000fc800000000ff */
[----:B------:R-:W-:-:S04]  /*10f0*/  FFMA R8, R11, R3, R0 ;  /* 0x000000030b087223 */ /* 0x000fc80000000000 */
[----:B------:R-:W-:-:S04]  /*1100*/  FFMA R13, R12, R8, R3 ;  /* 0x000000080c0d7223 */ /* 0x000fc80000000003 */
[----:B------:R-:W-:-:S04]  /*1110*/  FFMA R8, R11, R13, R0 ;  /* 0x0000000d0b087223 */ /* 0x000fc80000000000 */
[----:B------:R-:W-:-:S05]  /*1120*/  FFMA R0, R12, R8, R13 ;  /* 0x000000080c007223 */ /* 0x000fca000000000d */
[----:B------:R-:W-:-:S04]  /*1130*/  SHF.R.U32.HI R3, RZ, 0x17, R0 ;  /* 0x00000017ff037819 */ /* 0x000fc80000011600 */
[----:B------:R-:W-:-:S05]  /*1140*/  LOP3.LUT R3, R3, 0xff, RZ, 0xc0, !PT ;  /* 0x000000ff03037812 */ /* 0x000fca00078ec0ff */
[----:B------:R-:W-:-:S04]  /*1150*/  IMAD.IADD R9, R3, 0x1, R7 ;  /* 0x0000000103097824 */ /* 0x000fc800078e0207 */
[----:B------:R-:W-:-:S05]  /*1160*/  VIADD R3, R9, 0xffffffff ;  /* 0xffffffff09037836 */ /* 0x000fca0000000000 */
[----:B------:R-:W-:-:S13]  /*1170*/  ISETP.GE.U32.AND P0, PT, R3, 0xfe, PT ;  /* 0x000000fe0300780c */ /* 0x000fda0003f06070 */
[----:B------:R-:W-:Y:S05]  /*1180*/  @!P0 BRA `(.L_x_29) ;  /* 0x0000000000808947 */ /* 0x000fea0003800000 */
[----:B------:R-:W-:-:S13]  /*1190*/  ISETP.GT.AND P0, PT, R9, 0xfe, PT ;  /* 0x000000fe0900780c */ /* 0x000fda0003f04270 */
[----:B------:R-:W-:Y:S05]  /*11a0*/  @P0 BRA `(.L_x_30) ;  /* 0x00000000006c0947 */ /* 0x000fea0003800000 */
[----:B------:R-:W-:-:S13]  /*11b0*/  ISETP.GE.AND P0, PT, R9, 0x1, PT ;  /* 0x000000010900780c */ /* 0x000fda0003f06270 */
[----:B------:R-:W-:Y:S05]  /*11c0*/  @P0 BRA `(.L_x_31) ;  /* 0x0000000000740947 */ /* 0x000fea0003800000 */
[----:B------:R-:W-:Y:S02]  /*11d0*/  ISETP.GE.AND P0, PT, R9, -0x18, PT ;  /* 0xffffffe80900780c */ /* 0x000fe40003f06270 */
[----:B------:R-:W-:-:S11]  /*11e0*/  LOP3.LUT R0, R0, 0x80000000, RZ, 0xc0, !PT ;  /* 0x8000000000007812 */ /* 0x000fd600078ec0ff */
[----:B------:R-:W-:Y:S05]  /*11f0*/  @!P0 BRA `(.L_x_31) ;  /* 0x0000000000688947 */ /* 0x000fea0003800000 */
[CCC-:B------:R-:W-:Y:S01]  /*1200*/  FFMA.RZ R3, R12.reuse, R8.reuse, R13.reuse ;  /* 0x000000080c037223 */ /* 0x1c0fe2000000c00d */
[CCC-:B------:R-:W-:Y:S01]  /*1210*/  FFMA.RM R6, R12.reuse, R8.reuse, R13.reuse ;  /* 0x000000080c067223 */ /* 0x1c0fe2000000400d */
[C---:B------:R-:W-:Y:S02]  /*1220*/  ISETP.NE.AND P2, PT, R9.reuse, RZ, PT ;  /* 0x000000ff0900720c */ /* 0x040fe40003f45270 */
[----:B------:R-:W-:Y:S02]  /*1230*/  ISETP.NE.AND P1, PT, R9, RZ, PT ;  /* 0x000000ff0900720c */ /* 0x000fe40003f25270 */
[----:B------:R-:W-:Y:S01]  /*1240*/  LOP3.LUT R7, R3, 0x7fffff, RZ, 0xc0, !PT ;  /* 0x007fffff03077812 */ /* 0x000fe200078ec0ff */
[----:B------:R-:W-:Y:S01]  /*1250*/  FFMA.RP R3, R12, R8, R13 ;  /* 0x000000080c037223 */ /* 0x000fe2000000800d */
[----:B------:R-:W-:Y:S02]  /*1260*/  VIADD R8, R9, 0x20 ;  /* 0x0000002009087836 */ /* 0x000fe40000000000 */
[----:B------:R-:W-:Y:S01]  /*1270*/  LOP3.LUT R7, R7, 0x800000, RZ, 0xfc, !PT ;  /* 0x0080000007077812 */ /* 0x000fe200078efcff */
[----:B------:R-:W-:Y:S01]  /*1280*/  IMAD.MOV R9, RZ, RZ, -R9 ;  /* 0x000000ffff097224 */ /* 0x000fe200078e0a09 */
[----:B------:R-:W-:-:S02]  /*1290*/  FSETP.NEU.FTZ.AND P0, PT, R3, R6, PT ;  /* 0x000000060300720b */ /* 0x000fc40003f1d000 */
[----:B------:R-:W-:Y:S02]  /*12a0*/  SHF.L.U32 R8, R7, R8, RZ ;  /* 0x0000000807087219 */ /* 0x000fe400000006ff */
[----:B------:R-:W-:Y:S02]  /*12b0*/  SEL R6, R9, RZ, P2 ;  /* 0x000000ff09067207 */ /* 0x000fe40001000000 */
[----:B------:R-:W-:Y:S02]  /*12c0*/  ISETP.NE.AND P1, PT, R8, RZ, P1 ;  /* 0x000000ff0800720c */ /* 0x000fe40000f25270 */
[----:B------:R-:W-:Y:S02]  /*12d0*/  SHF.R.U32.HI R6, RZ, R6, R7 ;  /* 0x00000006ff067219 */ /* 0x000fe40000011607 */
[----:B------:R-:W-:Y:S02]  /*12e0*/  PLOP3.LUT P0, PT, P0, P1, PT, 0xf8, 0x8f ;  /* 0x00000000008f781c */ /* 0x000fe40000703f70 */
[----:B------:R-:W-:-:S02]  /*12f0*/  SHF.R.U32.HI R8, RZ, 0x1, R6 ;  /* 0x00000001ff087819 */ /* 0x000fc40000011606 */
[----:B------:R-:W-:-:S04]  /*1300*/  SEL R3, RZ, 0x1, !P0 ;  /* 0x00000001ff037807 */ /* 0x000fc80004000000 */
[----:B------:R-:W-:-:S04]  /*1310*/  LOP3.LUT R3, R3, 0x1, R8, 0xf8, !PT ;  /* 0x0000000103037812 */ /* 0x000fc800078ef808 */
[----:B------:R-:W-:-:S05]  /*1320*/  LOP3.LUT R3, R3, R6, RZ, 0xc0, !PT ;  /* 0x0000000603037212 */ /* 0x000fca00078ec0ff */
[----:B------:R-:W-:-:S05]  /*1330*/  IMAD.IADD R3, R8, 0x1, R3 ;  /* 0x0000000108037824 */ /* 0x000fca00078e0203 */
[----:B------:R-:W-:Y:S01]  /*1340*/  LOP3.LUT R0, R3, R0, RZ, 0xfc, !PT ;  /* 0x0000000003007212 */ /* 0x000fe200078efcff */
[----:B------:R-:W-:Y:S06]  /*1350*/  BRA `(.L_x_31) ;  /* 0x0000000000107947 */ /* 0x000fec0003800000 */
.L_x_30:
[----:B------:R-:W-:-:S04]  /*1360*/  LOP3.LUT R0, R0, 0x80000000, RZ, 0xc0, !PT ;  /* 0x8000000000007812 */ /* 0x000fc800078ec0ff */
[----:B------:R-:W-:Y:S01]  /*1370*/  LOP3.LUT R0, R0, 0x7f800000, RZ, 0xfc, !PT ;  /* 0x7f80000000007812 */ /* 0x000fe200078efcff */
[----:B------:R-:W-:Y:S06]  /*1380*/  BRA `(.L_x_31) ;  /* 0x0000000000047947 */ /* 0x000fec0003800000 */
.L_x_29:
[----:B------:R-:W-:-:S07]  /*1390*/  IMAD R0, R7, 0x800000, R0 ;  /* 0x0080000007007824 */ /* 0x000fce00078e0200 */
.L_x_31:
[----:B------:R-:W-:Y:S05]  /*13a0*/  BSYNC.RECONVERGENT B2 ;  /* 0x0000000000027941 */ /* 0x000fea0003800200 */
.L_x_28:
[----:B------:R-:W-:Y:S05]  /*13b0*/  BRA `(.L_x_32) ;  /* 0x0000000000207947 */ /* 0x000fea0003800000 */
.L_x_27:
[----:B------:R-:W-:-:S04]  /*13c0*/  LOP3.LUT R0, R9, 0x80000000, R8, 0x48, !PT ;  /* 0x8000000009007812 */ /* 0x000fc800078e4808 */
[----:B------:R-:W-:Y:S01]  /*13d0*/  LOP3.LUT R0, R0, 0x7f800000, RZ, 0xfc, !PT ;  /* 0x7f80000000007812 */ /* 0x000fe200078efcff */
[----:B------:R-:W-:Y:S06]  /*13e0*/  BRA `(.L_x_32) ;  /* 0x0000000000147947 */ /* 0x000fec0003800000 */
.L_x_26:
[----:B------:R-:W-:Y:S01]  /*13f0*/  LOP3.LUT R0, R9, 0x80000000, R8, 0x48, !PT ;  /* 0x8000000009007812 */ /* 0x000fe200078e4808 */
[----:B------:R-:W-:Y:S06]  /*1400*/  BRA `(.L_x_32) ;  /* 0x00000000000c7947 */ /* 0x000fec0003800000 */
.L_x_25:
[----:B------:R-:W0:Y:S01]  /*1410*/  MUFU.RSQ R0, -QNAN ;  /* 0xffc0000000007908 */ /* 0x000e220000001400 */
[----:B------:R-:W-:Y:S05]  /*1420*/  BRA `(.L_x_32) ;  /* 0x0000000000047947 */ /* 0x000fea0003800000 */
.L_x_24:
[----:B------:R-:W-:-:S07]  /*1430*/  FADD.FTZ R0, R0, R3 ;  /* 0x0000000300007221 */ /* 0x000fce0000010000 */
.L_x_32:
[----:B------:R-:W-:Y:S05]  /*1440*/  BSYNC.RECONVERGENT B1 ;  /* 0x0000000000017941 */ /* 0x000fea0003800200 */
.L_x_22:
[----:B------:R-:W-:-:S04]  /*1450*/  IMAD.MOV.U32 R3, RZ, RZ, 0x0 ;  /* 0x00000000ff037424 */ /* 0x000fc800078e00ff */
[----:B0-----:R-:W-:Y:S05]  /*1460*/  RET.REL.NODEC R2 `(_Z13updateCentersP5PointPiS0_S1_P17curandStateXORWOW) ;  /* 0xffffffe802e47950 */ /* 0x001fea0003c3ffff */
.L_x_33:
[----:B------:R-:W-:-:S00]  /*1470*/  BRA `(.L_x_33) ;  /* 0xfffffffc00fc7947 */ /* 0x000fc0000383ffff */
[----:B------:R-:W-:-:S00]  /*1480*/  NOP ;  /* 0x0000000000007918 */ /* 0x000fc00000000000 */
[----:B------:R-:W-:-:S00]  /*1490*/  NOP ;  /* 0x0000000000007918 */ /* 0x000fc00000000000 */
[----:B------:R-:W-:-:S00]  /*14a0*/  NOP ;  /* 0x0000000000007918 */ /* 0x000fc00000000000 */
[----:B------:R-:W-:-:S00]  /*14b0*/  NOP ;  /* 0x0000000000007918 */ /* 0x000fc00000000000 */
[----:B------:R-:W-:-:S00]  /*14c0*/  NOP ;  /* 0x0000000000007918 */ /* 0x000fc00000000000 */
[----:B------:R-:W-:-:S00]  /*14d0*/  NOP ;  /* 0x0000000000007918 */ /* 0x000fc00000000000 */
[----:B------:R-:W-:-:S00]  /*14e0*/  NOP ;  /* 0x0000000000007918 */ /* 0x000fc00000000000 */
[----:B------:R-:W-:-:S00]  /*14f0*/  NOP ;  /* 0x0000000000007918 */ /* 0x000fc00000000000 */
.L_x_44:


//--------------------- .text._Z13assignClusterP5PointPiS0_ --------------------------
	.section	.text._Z13assignClusterP5PointPiS0_,"ax",@progbits
	.align	128
        .global         _Z13assignClusterP5PointPiS0_
        .type           _Z13assignClusterP5PointPiS0_,@function
        .size           _Z13assignClusterP5PointPiS0_,(.L_x_46 - _Z13assignClusterP5PointPiS0_)
        .other          _Z13assignClusterP5PointPiS0_,@"STO_CUDA_ENTRY STV_DEFAULT"
_Z13assignClusterP5PointPiS0_:
.text._Z13assignClusterP5PointPiS0_:
        /* <DEDUP_REMOVED lines=10> */
[----:B0-----:R-:W-:-:S06]  /*00a0*/  IMAD.WIDE R2, R9, 0x4, R2 ;  /* 0x0000000409027825 */ /* 0x001fcc00078e0202 */
[----:B-1----:R-:W3:Y:S04]  /*00b0*/  LDG.E R2, desc[UR4][R2.64] ;  /* 0x0000000402027981 */ /* 0x002ee8000c1e1900 */
[----:B--2---:R-:W3:Y:S04]  /*00c0*/  LDG.E R7, desc[UR4][R4.64] ;  /* 0x0000000404077981 */ /* 0x004ee8000c1e1900 */
[----:B------:R-:W2:Y:S04]  /*00d0*/  LDG.E R11, desc[UR4][R4.64+0x4] ;  /* 0x00000404040b7981 */ /* 0x000ea8000c1e1900 */
[----:B------:R-:W4:Y:S01]  /*00e0*/  LDG.E R13, desc[UR4][R4.64+0x8] ;  /* 0x00000804040d7981 */ /* 0x000f22000c1e1900 */
[----:B---3--:R-:W-:-:S04]  /*00f0*/  FADD R7, R2, -R7 ;  /* 0x8000000702077221 */ /* 0x008fc80000000000 */
[----:B------:R-:W-:Y:S01]  /*0100*/  FMUL R7, R7, R7 ;  /* 0x0000000707077220 */ /* 0x000fe20000400000 */
[----:B--2---:R-:W-:-:S03]  /*0110*/  FADD R11, R2, -R11 ;  /* 0x8000000b020b7221 */ /* 0x004fc60000000000 */
[----:B------:R-:W-:Y:S01]  /*0120*/  FADD R0, RZ, R7 ;  /* 0x00000007ff007221 */ /* 0x000fe20000000000 */
[----:B------:R-:W-:Y:S01]  /*0130*/  FSETP.GEU.AND P0, PT, R7, 1.00000000000000000000e+10, PT ;  /* 0x501502f90700780b */ /* 0x000fe20003f0e000 */
[----:B------:R-:W-:Y:S01]  /*0140*/  FMUL R11, R11, R11 ;  /* 0x0000000b0b0b7220 */ /* 0x000fe20000400000 */
[----:B------:R-:W0:Y:S02]  /*0150*/  LDC.64 R6, c[0x0][0x388] ;  /* 0x0000e200ff067b82 */ /* 0x000e240000000a00 */
[----:B------:R-:W-:-:S04]  /*0160*/  FSEL R0, R0, 1.00000000000000000000e+10, !P0 ;  /* 0x501502f900007808 */ /* 0x000fc80004000000 */
[----:B------:R-:W-:Y:S01]  /*0170*/  FSETP.GEU.AND P0, PT, R11, R0, PT ;  /* 0x000000000b00720b */ /* 0x000fe20003f0e000 */
[----:B----4-:R-:W-:-:S04]  /*0180*/  FADD R13, R2, -R13 ;  /* 0x8000000d020d7221 */ /* 0x010fc80000000000 */
[----:B------:R-:W-:Y:S01]  /*0190*/  FMUL R13, R13, R13 ;  /* 0x0000000d0d0d7220 */ /* 0x000fe20000400000 */
[----:B------:R-:W-:-:S07]  /*01a0*/  SEL R4, RZ, 0x1, P0 ;  /* 0x00000001ff047807 */ /* 0x000fce0000000000 */
[----:B------:R-:W-:-:S05]  /*01b0*/  @!P0 FADD R0, RZ, R11 ;  /* 0x0000000bff008221 */ /* 0x000fca0000000000 */
[----:B------:R-:W-:Y:S01]  /*01c0*/  FSETP.GEU.AND P0, PT, R13, R0, PT ;  /* 0x000000000d00720b */ /* 0x000fe20003f0e000 */
[----:B0-----:R-:W-:-:S03]  /*01d0*/  IMAD.WIDE R2, R9, 0x4, R6 ;  /* 0x0000000409027825 */ /* 0x001fc600078e0206 */
[----:B------:R-:W-:-:S05]  /*01e0*/  SEL R5, R4, 0x2, P0 ;  /* 0x0000000204057807 */ /* 0x000fca0000000000 */
[----:B------:R-:W-:Y:S01]  /*01f0*/  STG.E desc[UR4][R2.64], R5 ;  /* 0x0000000502007986 */ /* 0x000fe2000c101904 */
[----:B------:R-:W-:Y:S05]  /*0200*/  EXIT ;  /* 0x000000000000794d */ /* 0x000fea0003800000 */
.L_x_34:
        /* <DEDUP_REMOVED lines=15> */
.L_x_46:


//--------------------- .text._Z12setup_kernelP17curandStateXORWOW --------------------------
	.section	.text._Z12setup_kernelP17curandStateXORWOW,"ax",@progbits
	.align	128
        .global         _Z12setup_kernelP17curandStateXORWOW
        .type           _Z12setup_kernelP17curandStateXORWOW,@function
        .size           _Z12setup_kernelP17curandStateXORWOW,(.L_x_47 - _Z12setup_kernelP17curandStateXORWOW)
        .other          _Z12setup_kernelP17curandStateXORWOW,@"STO_CUDA_ENTRY STV_DEFAULT"
_Z12setup_kernelP17curandStateXORWOW:
.text._Z12setup_kernelP17curandStateXORWOW:
[----:B------:R-:W-:Y:S01]  /*0000*/  LDC R1, c[0x0][0x37c] ;  /* 0x0000df00ff017b82 */ /* 0x000fe20000000800 */
[----:B------:R-:W0:Y:S07]  /*0010*/  S2R R13, SR_TID.X ;  /* 0x00000000000d7919 */ /* 0x000e2e0000002100 */
[----:B------:R-:W1:Y:S01]  /*0020*/  LDC.64 R6, c[0x0][0x380] ;  /* 0x0000e000ff067b82 */ /* 0x000e620000000a00 */
[----:B------:R-:W0:Y:S01]  /*0030*/  LDCU UR6, c[0x0][0x360] ;  /* 0x00006c00ff0677ac */ /* 0x000e220008000800 */
[----:B------:R-:W-:Y:S01]  /*0040*/  IMAD.MOV.U32 R2, RZ, RZ, 0x3198c20f ;  /* 0x3198c20fff027424 */ /* 0x000fe200078e00ff */
[----:B------:R-:W0:Y:S01]  /*0050*/  S2R R0, SR_CTAID.X ;  /* 0x0000000000007919 */ /* 0x000e220000002500 */
[----:B------:R-:W-:Y:S01]  /*0060*/  IMAD.MOV.U32 R3, RZ, RZ, 0x5efdb30c ;  /* 0x5efdb30cff037424 */ /* 0x000fe200078e00ff */
[----:B------:R-:W2:Y:S01]  /*0070*/  LDCU.64 UR4, c[0x0][0x358] ;  /* 0x00006b00ff0477ac */ /* 0x000ea20008000a00 */
[----:B------:R-:W-:Y:S01]  /*0080*/  IMAD.MOV.U32 R4, RZ, RZ, 0x423bb012 ;  /* 0x423bb012ff047424 */ /* 0x000fe200078e00ff */
[----:B------:R-:W-:Y:S01]  /*0090*/  BSSY.RECONVERGENT B0, `(.L_x_35) ;  /* 0x00000db000007945 */ /* 0x000fe20003800200 */
[----:B------:R-:W-:-:S02]  /*00a0*/  IMAD.MOV.U32 R5, RZ, RZ, -0x75bd8fc ;  /* 0xf8a42704ff057424 */ /* 0x000fc400078e00ff */
[----:B------:R-:W-:Y:S02]  /*00b0*/  IMAD.MOV.U32 R8, RZ, RZ, -0x23270784 ;  /* 0xdcd8f87cff087424 */ /* 0x000fe400078e00ff */
[----:B------:R-:W-:Y:S02]  /*00c0*/  IMAD.MOV.U32 R9, RZ, RZ, 0x57fa2510 ;  /* 0x57fa2510ff097424 */ /* 0x000fe400078e00ff */
[----:B0-----:R-:W-:-:S04]  /*00d0*/  IMAD R13, R0, UR6, R13 ;  /* 0x00000006000d7c24 */ /* 0x001fc8000f8e020d */
[C---:B-1----:R-:W-:Y:S01]  /*00e0*/  IMAD.WIDE R6, R13.reuse, 0x30, R6 ;  /* 0x000000300d067825 */ /* 0x042fe200078e0206 */
[----:B------:R-:W-:-:S04]  /*00f0*/  ISETP.NE.AND P0, PT, R13, RZ, PT ;  /* 0x000000ff0d00720c */ /* 0x000fc80003f05270 */
[----:B--2---:R0:W-:Y:S04]  /*0100*/  STG.E.64 desc[UR4][R6.64], R2 ;  /* 0x0000000206007986 */ /* 0x0041e8000c101b04 */
[----:B------:R0:W-:Y:S04]  /*0110*/  STG.E.64 desc[UR4][R6.64+0x8], R4 ;  /* 0x0000080406007986 */ /* 0x0001e8000c101b04 */
[----:B------:R0:W-:Y:S01]  /*0120*/  STG.E.64 desc[UR4][R6.64+0x10], R8 ;  /* 0x0000100806007986 */ /* 0x0001e2000c101b04 */
[----:B------:R-:W-:Y:S05]  /*0130*/  @!P0 BRA `(.L_x_36) ;  /* 0x0000000c00408947 */ /* 0x000fea0003800000 */
[----:B------:R-:W-:Y:S01]  /*0140*/  SHF.R.S32.HI R0, RZ, 0x1f, R13 ;  /* 0x0000001fff007819 */ /* 0x000fe2000001140d */
[----:B------:R-:W-:-:S07]  /*0150*/  IMAD.MOV.U32 R12, RZ, RZ, RZ ;  /* 0x000000ffff0c7224 */ /* 0x000fce00078e00ff */
.L_x_42:
[----:B0-----:R-:W-:Y:S01]  /*0160*/  LOP3.LUT R2, R13, 0x3, RZ, 0xc0, !PT ;  /* 0x000000030d027812 */ /* 0x001fe200078ec0ff */
[----:B------:R-:W-:Y:S03]  /*0170*/  BSSY.RECONVERGENT B1, `(.L_x_37) ;  /* 0x00000c6000017945 */ /* 0x000fe60003800200 */
[----:B------:R-:W-:-:S04]  /*0180*/  ISETP.NE.U32.AND P0, PT, R2, RZ, PT ;  /* 0x000000ff0200720c */ /* 0x000fc80003f05070 */
[----:B------:R-:W-:-:S13]  /*0190*/  ISETP.NE.AND.EX P0, PT, RZ, RZ, PT, P0 ;  /* 0x000000ffff00720c */ /* 0x000fda0003f05300 */
[----:B------:R-:W-:Y:S05]  /*01a0*/  @!P0 BRA `(.L_x_38) ;  /* 0x0000000c00088947 */ /* 0x000fea0003800000 */
[----:B------:R-:W0:Y:S01]  /*01b0*/  LDC.64 R8, c[0x4][RZ] ;  /* 0x01000000ff087b82 */ /* 0x000e220000000a00 */
[----:B------:R-:W-:Y:S02]  /*01c0*/  IMAD.MOV.U32 R14, RZ, RZ, RZ ;  /* 0x000000ffff0e7224 */ /* 0x000fe400078e00ff */
[----:B0-----:R-:W-:-:S07]  /*01d0*/  IMAD.WIDE.U32 R8, R12, 0xc80, R8 ;  /* 0x00000c800c087825 */ /* 0x001fce00078e0008 */
.L_x_41:
[----:B0-----:R-:W-:Y:S01]  /*01e0*/  IMAD.MOV.U32 R15, RZ, RZ, RZ ;  /* 0x000000ffff0f7224 */ /* 0x001fe200078e00ff */
[----:B------:R-:W-:Y:S01]  /*01f0*/  CS2R R2, SRZ ;  /* 0x0000000000027805 */ /* 0x000fe2000001ff00 */
[----:B------:R-:W-:Y:S01]  /*0200*/  IMAD.MOV.U32 R17, RZ, RZ, RZ ;  /* 0x000000ffff117224 */ /* 0x000fe200078e00ff */
[----:B------:R-:W-:-:S07]  /*0210*/  CS2R R4, SRZ ;  /* 0x0000000000047805 */ /* 0x000fce000001ff00 */
.L_x_40:
[----:B------:R-:W-:-:S05]  /*0220*/  IMAD.WIDE.U32 R10, R17, 0x4, R6 ;  /* 0x00000004110a7825 */ /* 0x000fca00078e0006 */
[----:B------:R0:W5:Y:S01]  /*0230*/  LDG.E R16, desc[UR4][R10.64+0x4] ;  /* 0x000004040a107981 */ /* 0x000162000c1e1900 */
[----:B------:R-:W-:-:S07]  /*0240*/  IMAD.MOV.U32 R19, RZ, RZ, RZ ;  /* 0x000000ffff137224 */ /* 0x000fce00078e00ff */
.L_x_39:
[----:B-----5:R-:W-:Y:S01]  /*0250*/  SHF.R.U32.HI R24, RZ, R19, R16 ;  /* 0x00000013ff187219 */ /* 0x020fe20000011610 */
[----:B0-----:R-:W-:-:S03]  /*0260*/  IMAD.SHL.U32 R10, R17, 0x20, RZ ;  /* 0x00000020110a7824 */ /* 0x001fc600078e00ff */
[----:B------:R-:W-:Y:S01]  /*0270*/  LOP3.LUT R11, R24, 0x1, RZ, 0xc0, !PT ;  /* 0x00000001180b7812 */ /* 0x000fe200078ec0ff */
[----:B------:R-:W-:-:S03]  /*0280*/  IMAD.IADD R10, R10, 0x1, R19 ;  /* 0x000000010a0a7824 */ /* 0x000fc600078e0213 */
[----:B------:R-:W-:Y:S01]  /*0290*/  ISETP.NE.U32.AND P0, PT, R11, 0x1, PT ;  /* 0x000000010b00780c */ /* 0x000fe20003f05070 */
[----:B------:R-:W-:-:S03]  /*02a0*/  IMAD R11, R10, 0x5, RZ ;  /* 0x000000050a0b7824 */ /* 0x000fc600078e02ff */
[----:B------:R-:W-:Y:S01]  /*02b0*/  R2P PR, R24, 0x7e ;  /* 0x0000007e18007804 */ /* 0x000fe20000000000 */
[----:B------:R-:W-:-:S08]  /*02c0*/  IMAD.WIDE.U32 R10, R11, 0x4, R8 ;  /* 0x000000040b0a7825 */ /* 0x000fd000078e0008 */
[----:B------:R-:W2:Y:S04]  /*02d0*/  @!P0 LDG.E R18, desc[UR4][R10.64] ;  /* 0x000000040a128981 */ /* 0x000ea8000c1e1900 */
[----:B------:R-:W3:Y:S04]  /*02e0*/  @!P0 LDG.E R20, desc[UR4][R10.64+0x10] ;  /* 0x000010040a148981 */ /* 0x000ee8000c1e1900 */
[----:B------:R-:W4:Y:S04]  /*02f0*/  @P1 LDG.E R22, desc[UR4][R10.64+0x14] ;  /* 0x000014040a161981 */ /* 0x000f28000c1e1900 */
[----:B------:R-:W4:Y:S04]  /*0300*/  @P2 LDG.E R26, desc[UR4][R10.64+0x28] ;  /* 0x000028040a1a2981 */ /* 0x000f28000c1e1900 */
[----:B------:R-:W4:Y:S04]  /*0310*/  @!P0 LDG.E R21, desc[UR4][R10.64+0x4] ;  /* 0x000004040a158981 */ /* 0x000f28000c1e1900 */
[----:B------:R-:W4:Y:S04]  /*0320*/  @!P0 LDG.E R23, desc[UR4][R10.64+0xc] ;  /* 0x00000c040a178981 */ /* 0x000f28000c1e1900 */
[----:B------:R-:W4:Y:S04]  /*0330*/  @P1 LDG.E R25, desc[UR4][R10.64+0x18] ;  /* 0x000018040a191981 */ /* 0x000f28000c1e1900 */
[----:B------:R-:W4:Y:S04]  /*0340*/  @P3 LDG.E R28, desc[UR4][R10.64+0x3c] ;  /* 0x00003c040a1c3981 */ /* 0x000f28000c1e1900 */
[----:B------:R-:W4:Y:S01]  /*0350*/  @P6 LDG.E R27, desc[UR4][R10.64+0x7c] ;  /* 0x00007c040a1b6981 */ /* 0x000f22000c1e1900 */
[----:B--2---:R-:W-:-:S03]  /*0360*/  @!P0 LOP3.LUT R15, R15, R18, RZ, 0x3c, !PT ;  /* 0x000000120f0f8212 */ /* 0x004fc600078e3cff */
[----:B------:R-:W2:Y:S01]  /*0370*/  @!P0 LDG.E R18, desc[UR4][R10.64+0x8] ;  /* 0x000008040a128981 */ /* 0x000ea2000c1e1900 */
[----:B---3--:R-:W-:-:S03]  /*0380*/  @!P0 LOP3.LUT R3, R3, R20, RZ, 0x3c, !PT ;  /* 0x0000001403038212 */ /* 0x008fc600078e3cff */
[----:B------:R-:W3:Y:S01]  /*0390*/  @P1 LDG.E R20, desc[UR4][R10.64+0x24] ;  /* 0x000024040a141981 */ /* 0x000ee2000c1e1900 */
[----:B----4-:R-:W-:-:S03]  /*03a0*/  @P1 LOP3.LUT R15, R15, R22, RZ, 0x3c, !PT ;  /* 0x000000160f0f1212 */ /* 0x010fc600078e3cff */
[----:B------:R-:W4:Y:S01]  /*03b0*/  @P2 LDG.E R22, desc[UR4][R10.64+0x38] ;  /* 0x000038040a162981 */ /* 0x000f22000c1e1900 */
[----:B------:R-:W-:-:S03]  /*03c0*/  @P2 LOP3.LUT R15, R15, R26, RZ, 0x3c, !PT ;  /* 0x0000001a0f0f2212 */ /* 0x000fc600078e3cff */
[----:B------:R-:W4:Y:S01]  /*03d0*/  @P4 LDG.E R26, desc[UR4][R10.64+0x50] ;  /* 0x000050040a1a4981 */ /* 0x000f22000c1e1900 */
[----:B------:R-:W-:-:S03]  /*03e0*/  @!P0 LOP3.LUT R4, R4, R21, RZ, 0x3c, !PT ;  /* 0x0000001504048212 */ /* 0x000fc600078e3cff */
[----:B------:R-:W4:Y:S01]  /*03f0*/  @P1 LDG.E R21, desc[UR4][R10.64+0x20] ;  /* 0x000020040a151981 */ /* 0x000f22000c1e1900 */
[----:B------:R-:W-:-:S03]  /*0400*/  @!P0 LOP3.LUT R2, R2, R23, RZ, 0x3c, !PT ;  /* 0x0000001702028212 */ /* 0x000fc600078e3cff */
[----:B------:R-:W4:Y:S01]  /*0410*/  @P2 LDG.E R23, desc[UR4][R10.64+0x2c] ;  /* 0x00002c040a172981 */ /* 0x000f22000c1e1900 */
[----:B------:R-:W-:-:S03]  /*0420*/  @P1 LOP3.LUT R4, R4, R25, RZ, 0x3c, !PT ;  /* 0x0000001904041212 */ /* 0x000fc600078e3cff */
[----:B------:R-:W4:Y:S01]  /*0430*/  @P2 LDG.E R25, desc[UR4][R10.64+0x34] ;  /* 0x000034040a192981 */ /* 0x000f22000c1e1900 */
[----:B--2---:R-:W-:-:S03]  /*0440*/  @!P0 LOP3.LUT R5, R5, R18, RZ, 0x3c, !PT ;  /* 0x0000001205058212 */ /* 0x004fc600078e3cff */
[----:B------:R-:W2:Y:S01]  /*0450*/  @P1 LDG.E R18, desc[UR4][R10.64+0x1c] ;  /* 0x00001c040a121981 */ /* 0x000ea2000c1e1900 */
[----:B---3--:R-:W-:-:S03]  /*0460*/  @P1 LOP3.LUT R3, R3, R20, RZ, 0x3c, !PT ;  /* 0x0000001403031212 */ /* 0x008fc600078e3cff */
[----:B------:R-:W3:Y:S01]  /*0470*/  @P2 LDG.E R20, desc[UR4][R10.64+0x30] ;  /* 0x000030040a142981 */ /* 0x000ee2000c1e1900 */
[----:B----4-:R-:W-:-:S03]  /*0480*/  @P2 LOP3.LUT R3, R3, R22, RZ, 0x3c, !PT ;  /* 0x0000001603032212 */ /* 0x010fc600078e3cff */
[----:B------:R-:W4:Y:S01]  /*0490*/  @P3 LDG.E R22, desc[UR4][R10.64+0x4c] ;  /* 0x00004c040a163981 */ /* 0x000f22000c1e1900 */
[----:B------:R-:W-:-:S04]  /*04a0*/  @P3 LOP3.LUT R15, R15, R28, RZ, 0x3c, !PT ;  /* 0x0000001c0f0f3212 */ /* 0x000fc800078e3cff */
[----:B------:R-:W-:Y:S02]  /*04b0*/  @P4 LOP3.LUT R15, R15, R26, RZ, 0x3c, !PT ;  /* 0x0000001a0f0f4212 */ /* 0x000fe400078e3cff */
[----:B------:R-:W-:Y:S01]  /*04c0*/  @P1 LOP3.LUT R2, R2, R21, RZ, 0x3c, !PT ;  /* 0x0000001502021212 */ /* 0x000fe200078e3cff */
[----:B------:R-:W4:Y:S04]  /*04d0*/  @P5 LDG.E R26, desc[UR4][R10.64+0x64] ;  /* 0x000064040a1a5981 */ /* 0x000f28000c1e1900 */
[----:B------:R-:W4:Y:S01]  /*04e0*/  @P3 LDG.E R21, desc[UR4][R10.64+0x40] ;  /* 0x000040040a153981 */ /* 0x000f22000c1e1900 */
[----:B------:R-:W-:Y:S02]  /*04f0*/  @P2 LOP3.LUT R4, R4, R23, RZ, 0x3c, !PT ;  /* 0x0000001704042212 */ /* 0x000fe400078e3cff */
[----:B------:R-:W-:Y:S01]  /*0500*/  @P2 LOP3.LUT R2, R2, R25, RZ, 0x3c, !PT ;  /* 0x0000001902022212 */ /* 0x000fe200078e3cff */
[----:B------:R-:W4:Y:S04]  /*0510*/  @P3 LDG.E R23, desc[UR4][R10.64+0x48] ;  /* 0x000048040a173981 */ /* 0x000f28000c1e1900 */
[----:B------:R-:W4:Y:S01]  /*0520*/  @P4 LDG.E R25, desc[UR4][R10.64+0x54] ;  /* 0x000054040a194981 */ /* 0x000f22000c1e1900 */
[----:B--2---:R-:W-:-:S03]  /*0530*/  @P1 LOP3.LUT R5, R5, R18, RZ, 0x3c, !PT ;  /* 0x0000001205051212 */ /* 0x004fc600078e3cff */
[----:B------:R-:W2:Y:S01]  /*0540*/  @P3 LDG.E R18, desc[UR4][R10.64+0x44] ;  /* 0x000044040a123981 */ /* 0x000ea2000c1e1900 */
[----:B---3--:R-:W-:-:S03]  /*0550*/  @P2 LOP3.LUT R5, R5, R20, RZ, 0x3c, !PT ;  /* 0x0000001405052212 */ /* 0x008fc600078e3cff */
[----:B------:R-:W3:Y:S01]  /*0560*/  @P4 LDG.E R20, desc[UR4][R10.64+0x58] ;  /* 0x000058040a144981 */ /* 0x000ee2000c1e1900 */
[----:B----4-:R-:W-:-:S03]  /*0570*/  @P3 LOP3.LUT R3, R3, R22, RZ, 0x3c, !PT ;  /* 0x0000001603033212 */ /* 0x010fc600078e3cff */
[----:B------:R-:W4:Y:S01]  /*0580*/  @P4 LDG.E R22, desc[UR4][R10.64+0x60] ;  /* 0x000060040a164981 */ /* 0x000f22000c1e1900 */
[----:B------:R-:W-:Y:S02]  /*0590*/  LOP3.LUT P0, RZ, R24, 0x80, RZ, 0xc0, !PT ;  /* 0x0000008018ff7812 */ /* 0x000fe4000780c0ff */
[----:B------:R-:W-:Y:S02]  /*05a0*/  @P5 LOP3.LUT R15, R15, R26, RZ, 0x3c, !PT ;  /* 0x0000001a0f0f5212 */ /* 0x000fe400078e3cff */
[----:B------:R-:W4:Y:S01]  /*05b0*/  @P6 LDG.E R26, desc[UR4][R10.64+0x78] ;  /* 0x000078040a1a6981 */ /* 0x000f22000c1e1900 */
[----:B------:R-:W-:-:S03]  /*05c0*/  @P3 LOP3.LUT R4, R4, R21, RZ, 0x3c, !PT ;  /* 0x0000001504043212 */ /* 0x000fc600078e3cff */
[----:B------:R-:W4:Y:S01]  /*05d0*/  @P4 LDG.E R21, desc[UR4][R10.64+0x5c] ;  /* 0x00005c040a154981 */ /* 0x000f22000c1e1900 */
[----:B------:R-:W-:-:S03]  /*05e0*/  @P3 LOP3.LUT R2, R2, R23, RZ, 0x3c, !PT ;  /* 0x0000001702023212 */ /* 0x000fc600078e3cff */
[----:B------:R-:W4:Y:S01]  /*05f0*/  @P5 LDG.E R23, desc[UR4][R10.64+0x68] ;  /* 0x000068040a175981 */ /* 0x000f22000c1e1900 */
[----:B------:R-:W-:-:S03]  /*0600*/  @P4 LOP3.LUT R4, R4, R25, RZ, 0x3c, !PT ;  /* 0x0000001904044212 */ /* 0x000fc600078e3cff */
[----:B------:R-:W4:Y:S01]  /*0610*/  @P5 LDG.E R25, desc[UR4][R10.64+0x70] ;  /* 0x000070040a195981 */ /* 0x000f22000c1e1900 */
[----:B--2---:R-:W-:-:S03]  /*0620*/  @P3 LOP3.LUT R5, R5, R18, RZ, 0x3c, !PT ;  /* 0x0000001205053212 */ /* 0x004fc600078e3cff */
[----:B------:R-:W2:Y:S01]  /*0630*/  @P5 LDG.E R18, desc[UR4][R10.64+0x6c] ;  /* 0x00006c040a125981 */ /* 0x000ea2000c1e1900 */
[----:B---3--:R-:W-:-:S03]  /*0640*/  @P4 LOP3.LUT R5, R5, R20, RZ, 0x3c, !PT ;  /* 0x0000001405054212 */ /* 0x008fc600078e3cff */
[----:B------:R-:W3:Y:S01]  /*0650*/  @P5 LDG.E R20, desc[UR4][R10.64+0x74] ;  /* 0x000074040a145981 */ /* 0x000ee2000c1e1900 */
[----:B----4-:R-:W-:-:S03]  /*0660*/  @P4 LOP3.LUT R3, R3, R22, RZ, 0x3c, !PT ;  /* 0x0000001603034212 */ /* 0x010fc600078e3cff */
[----:B------:R-:W4:Y:S01]  /*0670*/  @P0 LDG.E R22, desc[UR4][R10.64+0x8c] ;  /* 0x00008c040a160981 */ /* 0x000f22000c1e1900 */
[----:B------:R-:W-:-:S03]  /*0680*/  @P6 LOP3.LUT R15, R15, R26, RZ, 0x3c, !PT ;  /* 0x0000001a0f0f6212 */ /* 0x000fc600078e3cff */
        /* <DEDUP_REMOVED lines=13> */
[----:B------:R-:W-:Y:S02]  /*0760*/  @P6 LOP3.LUT R4, R4, R27, RZ, 0x3c, !PT ;  /* 0x0000001b04046212 */ /* 0x000fe400078e3cff */
[----:B------:R-:W-:Y:S02]  /*0770*/  @P6 LOP3.LUT R2, R2, R21, RZ, 0x3c, !PT ;  /* 0x0000001502026212 */ /* 0x000fe400078e3cff */
[----:B------:R-:W-:Y:S02]  /*0780*/  @P0 LOP3.LUT R4, R4, R23, RZ, 0x3c, !PT ;  /* 0x0000001704040212 */ /* 0x000fe400078e3cff */
[----:B------:R-:W-:Y:S02]  /*0790*/  @P0 LOP3.LUT R2, R2, R25, RZ, 0x3c, !PT ;  /* 0x0000001902020212 */ /* 0x000fe400078e3cff */
[----:B--2---:R-:W-:Y:S02]  /*07a0*/  @P6 LOP3.LUT R5, R5, R18, RZ, 0x3c, !PT ;  /* 0x0000001205056212 */ /* 0x004fe400078e3cff */
[----:B---3--:R-:W-:-:S02]  /*07b0*/  @P6 LOP3.LUT R3, R3, R20, RZ, 0x3c, !PT ;  /* 0x0000001403036212 */ /* 0x008fc400078e3cff */
[----:B----4-:R-:W-:Y:S02]  /*07c0*/  @P0 LOP3.LUT R5, R5, R22, RZ, 0x3c, !PT ;  /* 0x0000001605050212 */ /* 0x010fe400078e3cff */
[----:B------:R-:W-:Y:S02]  /*07d0*/  @P0 LOP3.LUT R3, R3, R26, RZ, 0x3c, !PT ;  /* 0x0000001a03030212 */ /* 0x000fe400078e3cff */
[----:B------:R-:W-:-:S13]  /*07e0*/  R2P PR, R24.B1, 0x7f ;  /* 0x0000007f18007804 */ /* 0x000fda0000001000 */
[----:B------:R-:W2:Y:S04]  /*07f0*/  @P0 LDG.E R18, desc[UR4][R10.64+0xa0] ;  /* 0x0000a0040a120981 */ /* 0x000ea8000c1e1900 */
[----:B------:R-:W3:Y:S04]  /*0800*/  @P1 LDG.E R22, desc[UR4][R10.64+0xb4] ;  /* 0x0000b4040a161981 */ /* 0x000ee8000c1e1900 */
[----:B------:R-:W4:Y:S04]  /*0810*/  @P2 LDG.E R26, desc[UR4][R10.64+0xc8] ;  /* 0x0000c8040a1a2981 */ /* 0x000f28000c1e1900 */
[----:B------:R-:W4:Y:S04]  /*0820*/  @P3 LDG.E R28, desc[UR4][R10.64+0xdc] ;  /* 0x0000dc040a1c3981 */ /* 0x000f28000c1e1900 */
[----:B------:R-:W4:Y:S04]  /*0830*/  @P0 LDG.E R23, desc[UR4][R10.64+0xa4] ;  /* 0x0000a4040a170981 */ /* 0x000f28000c1e1900 */
[----:B------:R-:W4:Y:S04]  /*0840*/  @P0 LDG.E R20, desc[UR4][R10.64+0xa8] ;  /* 0x0000a8040a140981 */ /* 0x000f28000c1e1900 */
[----:B------:R-:W4:Y:S04]  /*0850*/  @P4 LDG.E R25, desc[UR4][R10.64+0xf0] ;  /* 0x0000f0040a194981 */ /* 0x000f28000c1e1900 */
        /* <DEDUP_REMOVED lines=21> */
[----:B------:R-:W-:Y:S02]  /*09b0*/  LOP3.LUT P0, RZ, R24, 0x8000, RZ, 0xc0, !PT ;  /* 0x0000800018ff7812 */ /* 0x000fe4000780c0ff */
[----:B----4-:R-:W-:Y:S01]  /*09c0*/  @P5 LOP3.LUT R15, R15, R26, RZ, 0x3c, !PT ;  /* 0x0000001a0f0f5212 */ /* 0x010fe200078e3cff */
[----:B------:R-:W4:Y:S04]  /*09d0*/  @P3 LDG.E R24, desc[UR4][R10.64+0xe4] ;  /* 0x0000e4040a183981 */ /* 0x000f28000c1e1900 */
[----:B------:R-:W2:Y:S01]  /*09e0*/  @P6 LDG.E R26, desc[UR4][R10.64+0x118] ;  /* 0x000118040a1a6981 */ /* 0x000ea2000c1e1900 */
        /* <DEDUP_REMOVED lines=8> */
[----:B---3--:R-:W-:-:S03]  /*0a70*/  @P2 LOP3.LUT R3, R3, R22, RZ, 0x3c, !PT ;  /* 0x0000001603032212 */ /* 0x008fc600078e3cff */
[----:B------:R-:W3:Y:S01]  /*0a80*/  @P4 LDG.E R22, desc[UR4][R10.64+0x100] ;  /* 0x000100040a164981 */ /* 0x000ee2000c1e1900 */
[----:B--2---:R-:W-:-:S03]  /*0a90*/  @P6 LOP3.LUT R15, R15, R26, RZ, 0x3c, !PT ;  /* 0x0000001a0f0f6212 */ /* 0x004fc600078e3cff */
[----:B------:R-:W2:Y:S01]  /*0aa0*/  @P0 LDG.E R26, desc[UR4][R10.64+0x12c] ;  /* 0x00012c040a1a0981 */ /* 0x000ea2000c1e1900 */
[----:B----4-:R-:W-:-:S03]  /*0ab0*/  @P2 LOP3.LUT R2, R2, R23, RZ, 0x3c, !PT ;  /* 0x0000001702022212 */ /* 0x010fc600078e3cff */
[----:B------:R-:W4:Y:S01]  /*0ac0*/  @P4 LDG.E R23, desc[UR4][R10.64+0xfc] ;  /* 0x0000fc040a174981 */ /* 0x000f22000c1e1900 */
[----:B------:R-:W-:-:S03]  /*0ad0*/  @P2 LOP3.LUT R5, R5, R20, RZ, 0x3c, !PT ;  /* 0x0000001405052212 */ /* 0x000fc600078e3cff */
[----:B------:R-:W4:Y:S01]  /*0ae0*/  @P4 LDG.E R20, desc[UR4][R10.64+0xf8] ;  /* 0x0000f8040a144981 */ /* 0x000f22000c1e1900 */
[----:B------:R-:W-:Y:S02]  /*0af0*/  @P3 LOP3.LUT R2, R2, R27, RZ, 0x3c, !PT ;  /* 0x0000001b02023212 */ /* 0x000fe400078e3cff */
[----:B------:R-:W-:Y:S01]  /*0b00*/  @P3 LOP3.LUT R4, R4, R25, RZ, 0x3c, !PT ;  /* 0x0000001904043212 */ /* 0x000fe200078e3cff */
[----:B------:R-:W4:Y:S01]  /*0b10*/  @P5 LDG.E R27, desc[UR4][R10.64+0x110] ;  /* 0x000110040a1b5981 */ /* 0x000f22000c1e1900 */
[----:B------:R-:W-:-:S03]  /*0b20*/  @P3 LOP3.LUT R5, R5, R24, RZ, 0x3c, !PT ;  /* 0x0000001805053212 */ /* 0x000fc600078e3cff */
[----:B------:R-:W4:Y:S04]  /*0b30*/  @P5 LDG.E R25, desc[UR4][R10.64+0x108] ;  /* 0x000108040a195981 */ /* 0x000f28000c1e1900 */
        /* <DEDUP_REMOVED lines=19> */
[----:B------:R-:W-:-:S05]  /*0c70*/  VIADD R19, R19, 0x10 ;  /* 0x0000001013137836 */ /* 0x000fca0000000000 */
[----:B------:R-:W-:Y:S02]  /*0c80*/  ISETP.NE.AND P1, PT, R19, 0x20, PT ;  /* 0x000000201300780c */ /* 0x000fe40003f25270 */
[----:B------:R-:W-:Y:S02]  /*0c90*/  @P5 LOP3.LUT R3, R3, R18, RZ, 0x3c, !PT ;  /* 0x0000001203035212 */ /* 0x000fe400078e3cff */
[----:B------:R-:W-:Y:S02]  /*0ca0*/  @P6 LOP3.LUT R4, R4, R21, RZ, 0x3c, !PT ;  /* 0x0000001504046212 */ /* 0x000fe400078e3cff */
[----:B---3--:R-:W-:-:S04]  /*0cb0*/  @P6 LOP3.LUT R3, R3, R22, RZ, 0x3c, !PT ;  /* 0x0000001603036212 */ /* 0x008fc800078e3cff */
[----:B--2---:R-:W-:Y:S02]  /*0cc0*/  @P0 LOP3.LUT R3, R3, R26, RZ, 0x3c, !PT ;  /* 0x0000001a03030212 */ /* 0x004fe400078e3cff */
[----:B----4-:R-:W-:Y:S02]  /*0cd0*/  @P6 LOP3.LUT R2, R2, R23, RZ, 0x3c, !PT ;  /* 0x0000001702026212 */ /* 0x010fe400078e3cff */
[----:B------:R-:W-:Y:S02]  /*0ce0*/  @P6 LOP3.LUT R5, R5, R20, RZ, 0x3c, !PT ;  /* 0x0000001405056212 */ /* 0x000fe400078e3cff */
[----:B------:R-:W-:Y:S02]  /*0cf0*/  @P0 LOP3.LUT R2, R2, R27, RZ, 0x3c, !PT ;  /* 0x0000001b02020212 */ /* 0x000fe400078e3cff */
[----:B------:R-:W-:Y:S02]  /*0d00*/  @P0 LOP3.LUT R4, R4, R25, RZ, 0x3c, !PT ;  /* 0x0000001904040212 */ /* 0x000fe400078e3cff */
[----:B------:R-:W-:Y:S01]  /*0d10*/  @P0 LOP3.LUT R5, R5, R24, RZ, 0x3c, !PT ;  /* 0x0000001805050212 */ /* 0x000fe200078e3cff */
[----:B------:R-:W-:Y:S06]  /*0d20*/  @P1 BRA `(.L_x_39) ;  /* 0xfffffff400481947 */ /* 0x000fec000383ffff */
[----:B------:R-:W-:-:S05]  /*0d30*/  VIADD R17, R17, 0x1 ;  /* 0x0000000111117836 */ /* 0x000fca0000000000 */
[----:B------:R-:W-:-:S13]  /*0d40*/  ISETP.NE.AND P0, PT, R17, 0x5, PT ;  /* 0x000000051100780c */ /* 0x000fda0003f05270 */
[----:B------:R-:W-:Y:S05]  /*0d50*/  @P0 BRA `(.L_x_40) ;  /* 0xfffffff400300947 */ /* 0x000fea000383ffff */
[----:B------:R0:W-:Y:S01]  /*0d60*/  STG.E.64 desc[UR4][R6.64+0x8], R4 ;  /* 0x0000080406007986 */ /* 0x0001e2000c101b04 */
[----:B------:R-:W-:Y:S01]  /*0d70*/  VIADD R14, R14, 0x1 ;  /* 0x000000010e0e7836 */ /* 0x000fe20000000000 */
[----:B------:R-:W-:Y:S02]  /*0d80*/  LOP3.LUT R11, R13, 0x3, RZ, 0xc0, !PT ;  /* 0x000000030d0b7812 */ /* 0x000fe400078ec0ff */
[----:B------:R0:W-:Y:S02]  /*0d90*/  STG.E.64 desc[UR4][R6.64+0x10], R2 ;  /* 0x0000100206007986 */ /* 0x0001e4000c101b04 */
[----:B------:R-:W-:Y:S02]  /*0da0*/  ISETP.GE.U32.AND P0, PT, R14, R11, PT ;  /* 0x0000000b0e00720c */ /* 0x000fe40003f06070 */
[----:B------:R0:W-:Y:S11]  /*0db0*/  STG.E desc[UR4][R6.64+0x4], R15 ;  /* 0x0000040f06007986 */ /* 0x0001f6000c101904 */
[----:B------:R-:W-:Y:S05]  /*0dc0*/  @!P0 BRA `(.L_x_41) ;  /* 0xfffffff400048947 */ /* 0x000fea000383ffff */
.L_x_38:
[----:B------:R-:W-:Y:S05]  /*0dd0*/  BSYNC.RECONVERGENT B1 ;  /* 0x0000000000017941 */ /* 0x000fea0003800200 */
.L_x_37:
[C---:B------:R-:W-:Y:S01]  /*0de0*/  ISETP.GT.U32.AND P0, PT, R13.reuse, 0x3, PT ;  /* 0x000000030d00780c */ /* 0x040fe20003f04070 */
[----:B------:R-:W-:Y:S01]  /*0df0*/  VIADD R12, R12, 0x1 ;  /* 0x000000010c0c7836 */ /* 0x000fe20000000000 */
[--C-:B------:R-:W-:Y:S02]  /*0e00*/  SHF.R.U64 R13, R13, 0x2, R0.reuse ;  /* 0x000000020d0d7819 */ /* 0x100fe40000001200 */
[----:B------:R-:W-:Y:S02]  /*0e10*/  ISETP.GT.U32.AND.EX P0, PT, R0, RZ, PT, P0 ;  /* 0x000000ff0000720c */ /* 0x000fe40003f04100 */
[----:B------:R-:W-:-:S11]  /*0e20*/  SHF.R.U32.HI R0, RZ, 0x2, R0 ;  /* 0x00000002ff007819 */ /* 0x000fd60000011600 */
[----:B------:R-:W-:Y:S05]  /*0e30*/  @P0 BRA `(.L_x_42) ;  /* 0xfffffff000c80947 */ /* 0x000fea000383ffff */
.L_x_36:
[----:B------:R-:W-:Y:S05]  /*0e40*/  BSYNC.RECONVERGENT B0 ;  /* 0x0000000000007941 */ /* 0x000fea0003800200 */
.L_x_35:
[----:B------:R-:W-:Y:S04]  /*0e50*/  STG.E.64 desc[UR4][R6.64+0x18], RZ ;  /* 0x000018ff06007986 */ /* 0x000fe8000c101b04 */
[----:B------:R-:W-:Y:S04]  /*0e60*/  STG.E desc[UR4][R6.64+0x20], RZ ;  /* 0x000020ff06007986 */ /* 0x000fe8000c101904 */
[----:B------:R-:W-:Y:S01]  /*0e70*/  STG.E.64 desc[UR4][R6.64+0x28], RZ ;  /* 0x000028ff06007986 */ /* 0x000fe2000c101b04 */
[----:B------:R-:W-:Y:S05]  /*0e80*/  EXIT ;  /* 0x000000000000794d */ /* 0x000fea0003800000 */
.L_x_43:
        /* <DEDUP_REMOVED lines=15> */
.L_x_47:


//--------------------- .nv.global.init           --------------------------
	.section	.nv.global.init,"aw",@progbits
	.align	4
.nv.global.init:
	.type		mrg32k3aM1SubSeq,@object
	.size		mrg32k3aM1SubSeq,(mrg32k3aM2SubSeq - mrg32k3aM1SubSeq)
mrg32k3aM1SubSeq:
        /*0000*/ 	.byte	0x0b, 0xcc, 0xee, 0x04, 0x73, 0x29, 0x8b, 0x6f, 0xf6, 0x53, 0x03, 0xf6, 0x23, 0xf6, 0xea, 0xda
        /* <DEDUP_REMOVED lines=125> */
	.type		mrg32k3aM2SubSeq,@object
	.size		mrg32k3aM2SubSeq,(mrg32k3aM1 - mrg32k3aM2SubSeq)
mrg32k3aM2SubSeq:
        /* <DEDUP_REMOVED lines=126> */
	.type		mrg32k3aM1,@object
	.size		mrg32k3aM1,(mrg32k3aM1Seq - mrg32k3aM1)
mrg32k3aM1:
        /* <DEDUP_REMOVED lines=144> */
	.type		mrg32k3aM1Seq,@object
	.size		mrg32k3aM1Seq,(mrg32k3aM2 - mrg32k3aM1Seq)
mrg32k3aM1Seq:
        /* <DEDUP_REMOVED lines=144> */
	.type		mrg32k3aM2,@object
	.size		mrg32k3aM2,(mrg32k3aM2Seq - mrg32k3aM2)
mrg32k3aM2:
        /* <DEDUP_REMOVED lines=144> */
	.type		mrg32k3aM2Seq,@object
	.size		mrg32k3aM2Seq,(precalc_xorwow_matrix - mrg32k3aM2Seq)
mrg32k3aM2Seq:
        /* <DEDUP_REMOVED lines=144> */
	.type		precalc_xorwow_matrix,@object
	.size		precalc_xorwow_matrix,(precalc_xorwow_offset_matrix - precalc_xorwow_matrix)
precalc_xorwow_matrix:
        /* <DEDUP_REMOVED lines=6400> */
	.type		precalc_xorwow_offset_matrix,@object
	.size		precalc_xorwow_offset_matrix,(.L_1 - precalc_xorwow_offset_matrix)
precalc_xorwow_offset_matrix:
        /* <DEDUP_REMOVED lines=6400> */
.L_1:


//--------------------- .nv.shared._Z13updateCentersP5PointPiS0_S1_P17curandStateXORWOW --------------------------
	.section	.nv.shared._Z13updateCentersP5PointPiS0_S1_P17curandStateXORWOW,"aw",@nobits
	.sectionflags	@""
	.align	4
.nv.shared._Z13updateCentersP5PointPiS0_S1_P17curandStateXORWOW:
	.zero		13324


//--------------------- .nv.shared.reserved.0     --------------------------
	.section	.nv.shared.reserved.0,"aw",@nobits
	.weak		__nv_reservedSMEM_offset_0_alias
	.size		__nv_reservedSMEM_offset_0_alias, 0, 64
	.other		__nv_reservedSMEM_offset_0_alias,@"STO_CUDA_RESERVED_SHARED STV_DEFAULT"
__nv_reservedSMEM_offset_0_alias:
	.zero		0
	.zero		64


//--------------------- .nv.constant0._Z13updateCentersP5PointPiS0_S1_P17curandStateXORWOW --------------------------
	.section	.nv.constant0._Z13updateCentersP5PointPiS0_S1_P17curandStateXORWOW,"a",@progbits
	.sectionflags	@""
	.align	4
.nv.constant0._Z13updateCentersP5PointPiS0_S1_P17curandStateXORWOW:
	.zero		936


//--------------------- .nv.constant0._Z13assignClusterP5PointPiS0_ --------------------------
	.section	.nv.constant0._Z13assignClusterP5PointPiS0_,"a",@progbits
	.sectionflags	@""
	.align	4
.nv.constant0._Z13assignClusterP5PointPiS0_:
	.zero		920


//--------------------- .nv.constant0._Z12setup_kernelP17curandStateXORWOW --------------------------
	.section	.nv.constant0._Z12setup_kernelP17curandStateXORWOW,"a",@progbits
	.sectionflags	@""
	.align	4
.nv.constant0._Z12setup_kernelP17curandStateXORWOW:
	.zero		904


//--------------------- SYMBOLS --------------------------

	.type		.nv.reservedSmem.offset0,@object
	.size		.nv.reservedSmem.offset0,0x4
	.type		.nv.reservedSmem.cap,@object
	.size		.nv.reservedSmem.cap,0x4
